//
// Generated by NVIDIA NVVM Compiler
//
// Compiler Build ID: CL-36424714
// Cuda compilation tools, release 13.0, V13.0.88
// Based on NVVM 20.0.0
//

.version 9.0
.target sm_100
.address_size 64

	// .globl	_Z3addiPfS_

.visible .entry _Z3addiPfS_(
	.param .u32 _Z3addiPfS__param_0,
	.param .u64 .ptr .align 1 _Z3addiPfS__param_1,
	.param .u64 .ptr .align 1 _Z3addiPfS__param_2
)
{
	.reg .pred 	%p<7>;
	.reg .b32 	%r<31>;
	.reg .b32 	%f<16>;
	.reg .b64 	%rd<18>;

	ld.param.u32 	%r12, [_Z3addiPfS__param_0];
	ld.param.u64 	%rd3, [_Z3addiPfS__param_1];
	ld.param.u64 	%rd4, [_Z3addiPfS__param_2];
	cvta.to.global.u64 	%rd1, %rd4;
	cvta.to.global.u64 	%rd2, %rd3;
	mov.u32 	%r13, %ctaid.x;
	mov.u32 	%r14, %ntid.x;
	mov.u32 	%r15, %tid.x;
	mad.lo.s32 	%r29, %r13, %r14, %r15;
	mov.u32 	%r16, %nctaid.x;
	mul.lo.s32 	%r2, %r14, %r16;
	setp.ge.s32 	%p1, %r29, %r12;
	@%p1 bra 	$L__BB0_7;
	add.s32 	%r17, %r29, %r2;
	max.s32 	%r18, %r12, %r17;
	setp.lt.s32 	%p2, %r17, %r12;
	selp.u32 	%r19, 1, 0, %p2;
	add.s32 	%r20, %r17, %r19;
	sub.s32 	%r21, %r18, %r20;
	div.u32 	%r22, %r21, %r2;
	add.s32 	%r3, %r22, %r19;
	and.b32  	%r23, %r3, 3;
	setp.eq.s32 	%p3, %r23, 3;
	@%p3 bra 	$L__BB0_4;
	add.s32 	%r24, %r3, 1;
	and.b32  	%r25, %r24, 3;
	neg.s32 	%r27, %r25;
$L__BB0_3:
	.pragma "nounroll";
	mul.wide.s32 	%rd5, %r29, 4;
	add.s64 	%rd6, %rd1, %rd5;
	add.s64 	%rd7, %rd2, %rd5;
	ld.global.f32 	%f1, [%rd7];
	ld.global.f32 	%f2, [%rd6];
	add.f32 	%f3, %f1, %f2;
	st.global.f32 	[%rd6], %f3;
	add.s32 	%r29, %r29, %r2;
	add.s32 	%r27, %r27, 1;
	setp.ne.s32 	%p4, %r27, 0;
	@%p4 bra 	$L__BB0_3;
$L__BB0_4:
	setp.lt.u32 	%p5, %r3, 3;
	@%p5 bra 	$L__BB0_7;
	mul.wide.s32 	%rd11, %r2, 4;
	shl.b32 	%r26, %r2, 2;
$L__BB0_6:
	mul.wide.s32 	%rd8, %r29, 4;
	add.s64 	%rd9, %rd2, %rd8;
	ld.global.f32 	%f4, [%rd9];
	add.s64 	%rd10, %rd1, %rd8;
	ld.global.f32 	%f5, [%rd10];
	add.f32 	%f6, %f4, %f5;
	st.global.f32 	[%rd10], %f6;
	add.s64 	%rd12, %rd9, %rd11;
	ld.global.f32 	%f7, [%rd12];
	add.s64 	%rd13, %rd10, %rd11;
	ld.global.f32 	%f8, [%rd13];
	add.f32 	%f9, %f7, %f8;
	st.global.f32 	[%rd13], %f9;
	add.s64 	%rd14, %rd12, %rd11;
	ld.global.f32 	%f10, [%rd14];
	add.s64 	%rd15, %rd13, %rd11;
	ld.global.f32 	%f11, [%rd15];
	add.f32 	%f12, %f10, %f11;
	st.global.f32 	[%rd15], %f12;
	add.s64 	%rd16, %rd14, %rd11;
	ld.global.f32 	%f13, [%rd16];
	add.s64 	%rd17, %rd15, %rd11;
	ld.global.f32 	%f14, [%rd17];
	add.f32 	%f15, %f13, %f14;
	st.global.f32 	[%rd17], %f15;
	add.s32 	%r29, %r26, %r29;
	setp.lt.s32 	%p6, %r29, %r12;
	@%p6 bra 	$L__BB0_6;
$L__BB0_7:
	ret;

}
	// .globl	_Z8subtractiPfS_
.visible .entry _Z8subtractiPfS_(
	.param .u32 _Z8subtractiPfS__param_0,
	.param .u64 .ptr .align 1 _Z8subtractiPfS__param_1,
	.param .u64 .ptr .align 1 _Z8subtractiPfS__param_2
)
{
	.reg .pred 	%p<7>;
	.reg .b32 	%r<31>;
	.reg .b32 	%f<16>;
	.reg .b64 	%rd<18>;

	ld.param.u32 	%r12, [_Z8subtractiPfS__param_0];
	ld.param.u64 	%rd3, [_Z8subtractiPfS__param_1];
	ld.param.u64 	%rd4, [_Z8subtractiPfS__param_2];
	cvta.to.global.u64 	%rd1, %rd4;
	cvta.to.global.u64 	%rd2, %rd3;
	mov.u32 	%r13, %ctaid.x;
	mov.u32 	%r14, %ntid.x;
	mov.u32 	%r15, %tid.x;
	mad.lo.s32 	%r29, %r13, %r14, %r15;
	mov.u32 	%r16, %nctaid.x;
	mul.lo.s32 	%r2, %r14, %r16;
	setp.ge.s32 	%p1, %r29, %r12;
	@%p1 bra 	$L__BB1_7;
	add.s32 	%r17, %r29, %r2;
	max.s32 	%r18, %r12, %r17;
	setp.lt.s32 	%p2, %r17, %r12;
	selp.u32 	%r19, 1, 0, %p2;
	add.s32 	%r20, %r17, %r19;
	sub.s32 	%r21, %r18, %r20;
	div.u32 	%r22, %r21, %r2;
	add.s32 	%r3, %r22, %r19;
	and.b32  	%r23, %r3, 3;
	setp.eq.s32 	%p3, %r23, 3;
	@%p3 bra 	$L__BB1_4;
	add.s32 	%r24, %r3, 1;
	and.b32  	%r25, %r24, 3;
	neg.s32 	%r27, %r25;
$L__BB1_3:
	.pragma "nounroll";
	mul.wide.s32 	%rd5, %r29, 4;
	add.s64 	%rd6, %rd1, %rd5;
	add.s64 	%rd7, %rd2, %rd5;
	ld.global.f32 	%f1, [%rd7];
	ld.global.f32 	%f2, [%rd6];
	sub.f32 	%f3, %f1, %f2;
	st.global.f32 	[%rd6], %f3;
	add.s32 	%r29, %r29, %r2;
	add.s32 	%r27, %r27, 1;
	setp.ne.s32 	%p4, %r27, 0;
	@%p4 bra 	$L__BB1_3;
$L__BB1_4:
	setp.lt.u32 	%p5, %r3, 3;
	@%p5 bra 	$L__BB1_7;
	mul.wide.s32 	%rd11, %r2, 4;
	shl.b32 	%r26, %r2, 2;
$L__BB1_6:
	mul.wide.s32 	%rd8, %r29, 4;
	add.s64 	%rd9, %rd2, %rd8;
	ld.global.f32 	%f4, [%rd9];
	add.s64 	%rd10, %rd1, %rd8;
	ld.global.f32 	%f5, [%rd10];
	sub.f32 	%f6, %f4, %f5;
	st.global.f32 	[%rd10], %f6;
	add.s64 	%rd12, %rd9, %rd11;
	ld.global.f32 	%f7, [%rd12];
	add.s64 	%rd13, %rd10, %rd11;
	ld.global.f32 	%f8, [%rd13];
	sub.f32 	%f9, %f7, %f8;
	st.global.f32 	[%rd13], %f9;
	add.s64 	%rd14, %rd12, %rd11;
	ld.global.f32 	%f10, [%rd14];
	add.s64 	%rd15, %rd13, %rd11;
	ld.global.f32 	%f11, [%rd15];
	sub.f32 	%f12, %f10, %f11;
	st.global.f32 	[%rd15], %f12;
	add.s64 	%rd16, %rd14, %rd11;
	ld.global.f32 	%f13, [%rd16];
	add.s64 	%rd17, %rd15, %rd11;
	ld.global.f32 	%f14, [%rd17];
	sub.f32 	%f15, %f13, %f14;
	st.global.f32 	[%rd17], %f15;
	add.s32 	%r29, %r26, %r29;
	setp.lt.s32 	%p6, %r29, %r12;
	@%p6 bra 	$L__BB1_6;
$L__BB1_7:
	ret;

}
	// .globl	_Z8multiplyiPfS_
.visible .entry _Z8multiplyiPfS_(
	.param .u32 _Z8multiplyiPfS__param_0,
	.param .u64 .ptr .align 1 _Z8multiplyiPfS__param_1,
	.param .u64 .ptr .align 1 _Z8multiplyiPfS__param_2
)
{
	.reg .pred 	%p<7>;
	.reg .b32 	%r<31>;
	.reg .b32 	%f<16>;
	.reg .b64 	%rd<18>;

	ld.param.u32 	%r12, [_Z8multiplyiPfS__param_0];
	ld.param.u64 	%rd3, [_Z8multiplyiPfS__param_1];
	ld.param.u64 	%rd4, [_Z8multiplyiPfS__param_2];
	cvta.to.global.u64 	%rd1, %rd4;
	cvta.to.global.u64 	%rd2, %rd3;
	mov.u32 	%r13, %ctaid.x;
	mov.u32 	%r14, %ntid.x;
	mov.u32 	%r15, %tid.x;
	mad.lo.s32 	%r29, %r13, %r14, %r15;
	mov.u32 	%r16, %nctaid.x;
	mul.lo.s32 	%r2, %r14, %r16;
	setp.ge.s32 	%p1, %r29, %r12;
	@%p1 bra 	$L__BB2_7;
	add.s32 	%r17, %r29, %r2;
	max.s32 	%r18, %r12, %r17;
	setp.lt.s32 	%p2, %r17, %r12;
	selp.u32 	%r19, 1, 0, %p2;
	add.s32 	%r20, %r17, %r19;
	sub.s32 	%r21, %r18, %r20;
	div.u32 	%r22, %r21, %r2;
	add.s32 	%r3, %r22, %r19;
	and.b32  	%r23, %r3, 3;
	setp.eq.s32 	%p3, %r23, 3;
	@%p3 bra 	$L__BB2_4;
	add.s32 	%r24, %r3, 1;
	and.b32  	%r25, %r24, 3;
	neg.s32 	%r27, %r25;
$L__BB2_3:
	.pragma "nounroll";
	mul.wide.s32 	%rd5, %r29, 4;
	add.s64 	%rd6, %rd1, %rd5;
	add.s64 	%rd7, %rd2, %rd5;
	ld.global.f32 	%f1, [%rd7];
	ld.global.f32 	%f2, [%rd6];
	mul.f32 	%f3, %f1, %f2;
	st.global.f32 	[%rd6], %f3;
	add.s32 	%r29, %r29, %r2;
	add.s32 	%r27, %r27, 1;
	setp.ne.s32 	%p4, %r27, 0;
	@%p4 bra 	$L__BB2_3;
$L__BB2_4:
	setp.lt.u32 	%p5, %r3, 3;
	@%p5 bra 	$L__BB2_7;
	mul.wide.s32 	%rd11, %r2, 4;
	shl.b32 	%r26, %r2, 2;
$L__BB2_6:
	mul.wide.s32 	%rd8, %r29, 4;
	add.s64 	%rd9, %rd2, %rd8;
	ld.global.f32 	%f4, [%rd9];
	add.s64 	%rd10, %rd1, %rd8;
	ld.global.f32 	%f5, [%rd10];
	mul.f32 	%f6, %f4, %f5;
	st.global.f32 	[%rd10], %f6;
	add.s64 	%rd12, %rd9, %rd11;
	ld.global.f32 	%f7, [%rd12];
	add.s64 	%rd13, %rd10, %rd11;
	ld.global.f32 	%f8, [%rd13];
	mul.f32 	%f9, %f7, %f8;
	st.global.f32 	[%rd13], %f9;
	add.s64 	%rd14, %rd12, %rd11;
	ld.global.f32 	%f10, [%rd14];
	add.s64 	%rd15, %rd13, %rd11;
	ld.global.f32 	%f11, [%rd15];
	mul.f32 	%f12, %f10, %f11;
	st.global.f32 	[%rd15], %f12;
	add.s64 	%rd16, %rd14, %rd11;
	ld.global.f32 	%f13, [%rd16];
	add.s64 	%rd17, %rd15, %rd11;
	ld.global.f32 	%f14, [%rd17];
	mul.f32 	%f15, %f13, %f14;
	st.global.f32 	[%rd17], %f15;
	add.s32 	%r29, %r26, %r29;
	setp.lt.s32 	%p6, %r29, %r12;
	@%p6 bra 	$L__BB2_6;
$L__BB2_7:
	ret;

}
	// .globl	_Z6divideiPfS_
.visible .entry _Z6divideiPfS_(
	.param .u32 _Z6divideiPfS__param_0,
	.param .u64 .ptr .align 1 _Z6divideiPfS__param_1,
	.param .u64 .ptr .align 1 _Z6divideiPfS__param_2
)
{
	.reg .pred 	%p<7>;
	.reg .b32 	%r<31>;
	.reg .b32 	%f<16>;
	.reg .b64 	%rd<18>;

	ld.param.u32 	%r12, [_Z6divideiPfS__param_0];
	ld.param.u64 	%rd3, [_Z6divideiPfS__param_1];
	ld.param.u64 	%rd4, [_Z6divideiPfS__param_2];
	cvta.to.global.u64 	%rd1, %rd4;
	cvta.to.global.u64 	%rd2, %rd3;
	mov.u32 	%r13, %ctaid.x;
	mov.u32 	%r14, %ntid.x;
	mov.u32 	%r15, %tid.x;
	mad.lo.s32 	%r29, %r13, %r14, %r15;
	mov.u32 	%r16, %nctaid.x;
	mul.lo.s32 	%r2, %r14, %r16;
	setp.ge.s32 	%p1, %r29, %r12;
	@%p1 bra 	$L__BB3_7;
	add.s32 	%r17, %r29, %r2;
	max.s32 	%r18, %r12, %r17;
	setp.lt.s32 	%p2, %r17, %r12;
	selp.u32 	%r19, 1, 0, %p2;
	add.s32 	%r20, %r17, %r19;
	sub.s32 	%r21, %r18, %r20;
	div.u32 	%r22, %r21, %r2;
	add.s32 	%r3, %r22, %r19;
	and.b32  	%r23, %r3, 3;
	setp.eq.s32 	%p3, %r23, 3;
	@%p3 bra 	$L__BB3_4;
	add.s32 	%r24, %r3, 1;
	and.b32  	%r25, %r24, 3;
	neg.s32 	%r27, %r25;
$L__BB3_3:
	.pragma "nounroll";
	mul.wide.s32 	%rd5, %r29, 4;
	add.s64 	%rd6, %rd1, %rd5;
	add.s64 	%rd7, %rd2, %rd5;
	ld.global.f32 	%f1, [%rd7];
	ld.global.f32 	%f2, [%rd6];
	div.rn.f32 	%f3, %f1, %f2;
	st.global.f32 	[%rd6], %f3;
	add.s32 	%r29, %r29, %r2;
	add.s32 	%r27, %r27, 1;
	setp.ne.s32 	%p4, %r27, 0;
	@%p4 bra 	$L__BB3_3;
$L__BB3_4:
	setp.lt.u32 	%p5, %r3, 3;
	@%p5 bra 	$L__BB3_7;
	mul.wide.s32 	%rd11, %r2, 4;
	shl.b32 	%r26, %r2, 2;
$L__BB3_6:
	mul.wide.s32 	%rd8, %r29, 4;
	add.s64 	%rd9, %rd2, %rd8;
	ld.global.f32 	%f4, [%rd9];
	add.s64 	%rd10, %rd1, %rd8;
	ld.global.f32 	%f5, [%rd10];
	div.rn.f32 	%f6, %f4, %f5;
	st.global.f32 	[%rd10], %f6;
	add.s64 	%rd12, %rd9, %rd11;
	ld.global.f32 	%f7, [%rd12];
	add.s64 	%rd13, %rd10, %rd11;
	ld.global.f32 	%f8, [%rd13];
	div.rn.f32 	%f9, %f7, %f8;
	st.global.f32 	[%rd13], %f9;
	add.s64 	%rd14, %rd12, %rd11;
	ld.global.f32 	%f10, [%rd14];
	add.s64 	%rd15, %rd13, %rd11;
	ld.global.f32 	%f11, [%rd15];
	div.rn.f32 	%f12, %f10, %f11;
	st.global.f32 	[%rd15], %f12;
	add.s64 	%rd16, %rd14, %rd11;
	ld.global.f32 	%f13, [%rd16];
	add.s64 	%rd17, %rd15, %rd11;
	ld.global.f32 	%f14, [%rd17];
	div.rn.f32 	%f15, %f13, %f14;
	st.global.f32 	[%rd17], %f15;
	add.s32 	%r29, %r26, %r29;
	setp.lt.s32 	%p6, %r29, %r12;
	@%p6 bra 	$L__BB3_6;
$L__BB3_7:
	ret;

}


// ===== COMPILED SASS (sm_100) =====

	.target	sm_100

	.elftype	@"ET_EXEC"


//--------------------- .note.nv.tkinfo           --------------------------
	.section	.note.nv.tkinfo,"",@"SHT_NOTE"
	.sectionflags	@"SHF_NOTE_NV_TKINFO"
	.tkinfo
        /*0018*/ 	.word	0x00000002
        /*0030*/ 	.string	""
        /*0030*/ 	.string	"ptxas"
        /*0030*/ 	.string	"Cuda compilation tools, release 13.0, V13.0.88"
        /*0030*/ 	.string	"Build cuda_13.0.r13.0/compiler.36424714_0"
        /*0030*/ 	.string	"-arch sm_100 -m 64 "



//--------------------- .note.nv.cuinfo           --------------------------
	.section	.note.nv.cuinfo,"",@"SHT_NOTE"
	.sectionflags	@"SHF_NOTE_NV_CUINFO"
        /*0018*/ 	.short	0x0002
        /*001a*/ 	.short	0x0064
        /*001c*/ 	.short	0x0082
	.zero		2


//--------------------- .nv.info                  --------------------------
	.section	.nv.info,"",@"SHT_CUDA_INFO"
	.align	4


	//----- nvinfo : EIATTR_REGCOUNT
	.align		4
        /*0000*/ 	.byte	0x04, 0x2f
        /*0002*/ 	.short	(.L_1 - .L_0)
	.align		4
.L_0:
        /*0004*/ 	.word	index@(_Z3addiPfS_)
        /*0008*/ 	.word	0x00000018


	//----- nvinfo : EIATTR_FRAME_SIZE
	.align		4
.L_1:
        /*000c*/ 	.byte	0x04, 0x11
        /*000e*/ 	.short	(.L_3 - .L_2)
	.align		4
.L_2:
        /*0010*/ 	.word	index@(_Z3addiPfS_)
        /*0014*/ 	.word	0x00000000


	//----- nvinfo : EIATTR_REGCOUNT
	.align		4
.L_3:
        /*0018*/ 	.byte	0x04, 0x2f
        /*001a*/ 	.short	(.L_5 - .L_4)
	.align		4
.L_4:
        /*001c*/ 	.word	index@(_Z8subtractiPfS_)
        /*0020*/ 	.word	0x00000018


	//----- nvinfo : EIATTR_FRAME_SIZE
	.align		4
.L_5:
        /*0024*/ 	.byte	0x04, 0x11
        /*0026*/ 	.short	(.L_7 - .L_6)
	.align		4
.L_6:
        /*0028*/ 	.word	index@(_Z8subtractiPfS_)
        /*002c*/ 	.word	0x00000000


	//----- nvinfo : EIATTR_REGCOUNT
	.align		4
.L_7:
        /*0030*/ 	.byte	0x04, 0x2f
        /*0032*/ 	.short	(.L_9 - .L_8)
	.align		4
.L_8:
        /*0034*/ 	.word	index@(_Z8multiplyiPfS_)
        /*0038*/ 	.word	0x00000018


	//----- nvinfo : EIATTR_FRAME_SIZE
	.align		4
.L_9:
        /*003c*/ 	.byte	0x04, 0x11
        /*003e*/ 	.short	(.L_11 - .L_10)
	.align		4
.L_10:
        /*0040*/ 	.word	index@(_Z8multiplyiPfS_)
        /*0044*/ 	.word	0x00000000


	//----- nvinfo : EIATTR_REGCOUNT
	.align		4
.L_11:
        /*0048*/ 	.byte	0x04, 0x2f
        /*004a*/ 	.short	(.L_13 - .L_12)
	.align		4
.L_12:
        /*004c*/ 	.word	index@(_Z6divideiPfS_)
        /*0050*/ 	.word	0x00000019


	//----- nvinfo : EIATTR_FRAME_SIZE
	.align		4
.L_13:
        /*0054*/ 	.byte	0x04, 0x11
        /*0056*/ 	.short	(.L_15 - .L_14)
	.align		4
.L_14:
        /*0058*/ 	.word	index@($__internal_0_$__cuda_sm3x_div_rn_noftz_f32_slowpath)
        /*005c*/ 	.word	0x00000000


	//----- nvinfo : EIATTR_FRAME_SIZE
	.align		4
.L_15:
        /*0060*/ 	.byte	0x04, 0x11
        /*0062*/ 	.short	(.L_17 - .L_16)
	.align		4
.L_16:
        /*0064*/ 	.word	index@(_Z6divideiPfS_)
        /*0068*/ 	.word	0x00000000


	//----- nvinfo : EIATTR_MIN_STACK_SIZE
	.align		4
.L_17:
        /*006c*/ 	.byte	0x04, 0x12
        /*006e*/ 	.short	(.L_19 - .L_18)
	.align		4
.L_18:
        /*0070*/ 	.word	index@(_Z6divideiPfS_)
        /*0074*/ 	.word	0x00000000


	//----- nvinfo : EIATTR_MIN_STACK_SIZE
	.align		4
.L_19:
        /*0078*/ 	.byte	0x04, 0x12
        /*007a*/ 	.short	(.L_21 - .L_20)
	.align		4
.L_20:
        /*007c*/ 	.word	index@(_Z8multiplyiPfS_)
        /*0080*/ 	.word	0x00000000


	//----- nvinfo : EIATTR_MIN_STACK_SIZE
	.align		4
.L_21:
        /*0084*/ 	.byte	0x04, 0x12
        /*0086*/ 	.short	(.L_23 - .L_22)
	.align		4
.L_22:
        /*0088*/ 	.word	index@(_Z8subtractiPfS_)
        /*008c*/ 	.word	0x00000000


	//----- nvinfo : EIATTR_MIN_STACK_SIZE
	.align		4
.L_23:
        /*0090*/ 	.byte	0x04, 0x12
        /*0092*/ 	.short	(.L_25 - .L_24)
	.align		4
.L_24:
        /*0094*/ 	.word	index@(_Z3addiPfS_)
        /*0098*/ 	.word	0x00000000
.L_25:


//--------------------- .nv.compat                --------------------------
	.section	.nv.compat,"",@"SHT_CUDA_COMPAT_INFO"
	.align	4
        /*0000*/ 	.byte	0x02, 0x09, 0x00, 0x00, 0x02, 0x02, 0x01, 0x00, 0x02, 0x05, 0x05, 0x00, 0x03, 0x07, 0x01, 0x01
        /*0010*/ 	.byte	0x02, 0x03, 0x00, 0x00, 0x02, 0x06, 0x01, 0x00, 0x04, 0x0b, 0x08, 0x00, 0x01, 0x00, 0x00, 0x00
        /*0020*/ 	.byte	0x00, 0x00, 0x00, 0x00


//--------------------- .nv.info._Z6divideiPfS_   --------------------------
	.section	.nv.info._Z6divideiPfS_,"",@"SHT_CUDA_INFO"
	.sectionflags	@""
	.align	4


	//----- nvinfo : EIATTR_CUDA_API_VERSION
	.align		4
        /*0000*/ 	.byte	0x04, 0x37
        /*0002*/ 	.short	(.L_27 - .L_26)
.L_26:
        /*0004*/ 	.word	0x00000082


	//----- nvinfo : EIATTR_KPARAM_INFO
	.align		4
.L_27:
        /*0008*/ 	.byte	0x04, 0x17
        /*000a*/ 	.short	(.L_29 - .L_28)
.L_28:
        /*000c*/ 	.word	0x00000000
        /*0010*/ 	.short	0x0002
        /*0012*/ 	.short	0x0010
        /*0014*/ 	.byte	0x00, 0xf5, 0x21, 0x00


	//----- nvinfo : EIATTR_KPARAM_INFO
	.align		4
.L_29:
        /*0018*/ 	.byte	0x04, 0x17
        /*001a*/ 	.short	(.L_31 - .L_30)
.L_30:
        /*001c*/ 	.word	0x00000000
        /*0020*/ 	.short	0x0001
        /*0022*/ 	.short	0x0008
        /*0024*/ 	.byte	0x00, 0xf5, 0x21, 0x00


	//----- nvinfo : EIATTR_KPARAM_INFO
	.align		4
.L_31:
        /*0028*/ 	.byte	0x04, 0x17
        /*002a*/ 	.short	(.L_33 - .L_32)
.L_32:
        /*002c*/ 	.word	0x00000000
        /*0030*/ 	.short	0x0000
        /*0032*/ 	.short	0x0000
        /*0034*/ 	.byte	0x00, 0xf0, 0x11, 0x00


	//----- nvinfo : EIATTR_SPARSE_MMA_MASK
	.align		4
.L_33:
        /*0038*/ 	.byte	0x03, 0x50
        /*003a*/ 	.short	0x0000


	//----- nvinfo : EIATTR_MAXREG_COUNT
	.align		4
        /*003c*/ 	.byte	0x03, 0x1b
        /*003e*/ 	.short	0x00ff


	//----- nvinfo : EIATTR_MERCURY_ISA_VERSION
	.align		4
        /*0040*/ 	.byte	0x03, 0x5f
        /*0042*/ 	.short	0x0101


	//----- nvinfo : EIATTR_VRC_CTA_INIT_COUNT
	.align		4
        /*0044*/ 	.byte	0x02, 0x4a
	.zero		1
	.zero		1


	//----- nvinfo : EIATTR_EXIT_INSTR_OFFSETS
	.align		4
        /*0048*/ 	.byte	0x04, 0x1c
        /*004a*/ 	.short	(.L_35 - .L_34)


	//   ....[0]....
.L_34:
        /*004c*/ 	.word	0x00000090


	//   ....[1]....
        /*0050*/ 	.word	0x00000480


	//   ....[2]....
        /*0054*/ 	.word	0x00000980


	//----- nvinfo : EIATTR_CRS_STACK_SIZE
	.align		4
.L_35:
        /*0058*/ 	.byte	0x04, 0x1e
        /*005a*/ 	.short	(.L_37 - .L_36)
.L_36:
        /*005c*/ 	.word	0x00000000


	//----- nvinfo : EIATTR_CBANK_PARAM_SIZE
	.align		4
.L_37:
        /*0060*/ 	.byte	0x03, 0x19
        /*0062*/ 	.short	0x0018


	//----- nvinfo : EIATTR_PARAM_CBANK
	.align		4
        /*0064*/ 	.byte	0x04, 0x0a
        /*0066*/ 	.short	(.L_39 - .L_38)
	.align		4
.L_38:
        /*0068*/ 	.word	index@(.nv.constant0._Z6divideiPfS_)
        /*006c*/ 	.short	0x0380
        /*006e*/ 	.short	0x0018


	//----- nvinfo : EIATTR_SW_WAR
	.align		4
.L_39:
        /*0070*/ 	.byte	0x04, 0x36
        /*0072*/ 	.short	(.L_41 - .L_40)
.L_40:
        /*0074*/ 	.word	0x00000008
.L_41:


//--------------------- .nv.info._Z8multiplyiPfS_ --------------------------
	.section	.nv.info._Z8multiplyiPfS_,"",@"SHT_CUDA_INFO"
	.sectionflags	@""
	.align	4


	//----- nvinfo : EIATTR_CUDA_API_VERSION
	.align		4
        /*0000*/ 	.byte	0x04, 0x37
        /*0002*/ 	.short	(.L_43 - .L_42)
.L_42:
        /*0004*/ 	.word	0x00000082


	//----- nvinfo : EIATTR_KPARAM_INFO
	.align		4
.L_43:
        /*0008*/ 	.byte	0x04, 0x17
        /*000a*/ 	.short	(.L_45 - .L_44)
.L_44:
        /*000c*/ 	.word	0x00000000
        /*0010*/ 	.short	0x0002
        /*0012*/ 	.short	0x0010
        /*0014*/ 	.byte	0x00, 0xf5, 0x21, 0x00


	//----- nvinfo : EIATTR_KPARAM_INFO
	.align		4
.L_45:
        /*0018*/ 	.byte	0x04, 0x17
        /*001a*/ 	.short	(.L_47 - .L_46)
.L_46:
        /*001c*/ 	.word	0x00000000
        /*0020*/ 	.short	0x0001
        /*0022*/ 	.short	0x0008
        /*0024*/ 	.byte	0x00, 0xf5, 0x21, 0x00


	//----- nvinfo : EIATTR_KPARAM_INFO
	.align		4
.L_47:
        /*0028*/ 	.byte	0x04, 0x17
        /*002a*/ 	.short	(.L_49 - .L_48)
.L_48:
        /*002c*/ 	.word	0x00000000
        /*0030*/ 	.short	0x0000
        /*0032*/ 	.short	0x0000
        /*0034*/ 	.byte	0x00, 0xf0, 0x11, 0x00


	//----- nvinfo : EIATTR_SPARSE_MMA_MASK
	.align		4
.L_49:
        /*0038*/ 	.byte	0x03, 0x50
        /*003a*/ 	.short	0x0000


	//----- nvinfo : EIATTR_MAXREG_COUNT
	.align		4
        /*003c*/ 	.byte	0x03, 0x1b
        /*003e*/ 	.short	0x00ff


	//----- nvinfo : EIATTR_MERCURY_ISA_VERSION
	.align		4
        /*0040*/ 	.byte	0x03, 0x5f
        /*0042*/ 	.short	0x0101


	//----- nvinfo : EIATTR_VRC_CTA_INIT_COUNT
	.align		4
        /*0044*/ 	.byte	0x02, 0x4a
	.zero		1
	.zero		1


	//----- nvinfo : EIATTR_EXIT_INSTR_OFFSETS
	.align		4
        /*0048*/ 	.byte	0x04, 0x1c
        /*004a*/ 	.short	(.L_51 - .L_50)


	//   ....[0]....
.L_50:
        /*004c*/ 	.word	0x00000090


	//   ....[1]....
        /*0050*/ 	.word	0x00000380


	//   ....[2]....
        /*0054*/ 	.word	0x00000560


	//----- nvinfo : EIATTR_CRS_STACK_SIZE
	.align		4
.L_51:
        /*0058*/ 	.byte	0x04, 0x1e
        /*005a*/ 	.short	(.L_53 - .L_52)
.L_52:
        /*005c*/ 	.word	0x00000000


	//----- nvinfo : EIATTR_CBANK_PARAM_SIZE
	.align		4
.L_53:
        /*0060*/ 	.byte	0x03, 0x19
        /*0062*/ 	.short	0x0018


	//----- nvinfo : EIATTR_PARAM_CBANK
	.align		4
        /*0064*/ 	.byte	0x04, 0x0a
        /*0066*/ 	.short	(.L_55 - .L_54)
	.align		4
.L_54:
        /*0068*/ 	.word	index@(.nv.constant0._Z8multiplyiPfS_)
        /*006c*/ 	.short	0x0380
        /*006e*/ 	.short	0x0018


	//----- nvinfo : EIATTR_SW_WAR
	.align		4
.L_55:
        /*0070*/ 	.byte	0x04, 0x36
        /*0072*/ 	.short	(.L_57 - .L_56)
.L_56:
        /*0074*/ 	.word	0x00000008
.L_57:


//--------------------- .nv.info._Z8subtractiPfS_ --------------------------
	.section	.nv.info._Z8subtractiPfS_,"",@"SHT_CUDA_INFO"
	.sectionflags	@""
	.align	4


	//----- nvinfo : EIATTR_CUDA_API_VERSION
	.align		4
        /*0000*/ 	.byte	0x04, 0x37
        /*0002*/ 	.short	(.L_59 - .L_58)
.L_58:
        /*0004*/ 	.word	0x00000082


	//----- nvinfo : EIATTR_KPARAM_INFO
	.align		4
.L_59:
        /*0008*/ 	.byte	0x04, 0x17
        /*000a*/ 	.short	(.L_61 - .L_60)
.L_60:
        /*000c*/ 	.word	0x00000000
        /*0010*/ 	.short	0x0002
        /*0012*/ 	.short	0x0010
        /*0014*/ 	.byte	0x00, 0xf5, 0x21, 0x00


	//----- nvinfo : EIATTR_KPARAM_INFO
	.align		4
.L_61:
        /*0018*/ 	.byte	0x04, 0x17
        /*001a*/ 	.short	(.L_63 - .L_62)
.L_62:
        /*001c*/ 	.word	0x00000000
        /*0020*/ 	.short	0x0001
        /*0022*/ 	.short	0x0008
        /*0024*/ 	.byte	0x00, 0xf5, 0x21, 0x00


	//----- nvinfo : EIATTR_KPARAM_INFO
	.align		4
.L_63:
        /*0028*/ 	.byte	0x04, 0x17
        /*002a*/ 	.short	(.L_65 - .L_64)
.L_64:
        /*002c*/ 	.word	0x00000000
        /*0030*/ 	.short	0x0000
        /*0032*/ 	.short	0x0000
        /*0034*/ 	.byte	0x00, 0xf0, 0x11, 0x00


	//----- nvinfo : EIATTR_SPARSE_MMA_MASK
	.align		4
.L_65:
        /*0038*/ 	.byte	0x03, 0x50
        /*003a*/ 	.short	0x0000


	//----- nvinfo : EIATTR_MAXREG_COUNT
	.align		4
        /*003c*/ 	.byte	0x03, 0x1b
        /*003e*/ 	.short	0x00ff


	//----- nvinfo : EIATTR_MERCURY_ISA_VERSION
	.align		4
        /*0040*/ 	.byte	0x03, 0x5f
        /*0042*/ 	.short	0x0101


	//----- nvinfo : EIATTR_VRC_CTA_INIT_COUNT
	.align		4
        /*0044*/ 	.byte	0x02, 0x4a
	.zero		1
	.zero		1


	//----- nvinfo : EIATTR_EXIT_INSTR_OFFSETS
	.align		4
        /*0048*/ 	.byte	0x04, 0x1c
        /*004a*/ 	.short	(.L_67 - .L_66)


	//   ....[0]....
.L_66:
        /*004c*/ 	.word	0x00000090


	//   ....[1]....
        /*0050*/ 	.word	0x00000380


	//   ....[2]....
        /*0054*/ 	.word	0x00000560


	//----- nvinfo : EIATTR_CRS_STACK_SIZE
	.align		4
.L_67:
        /*0058*/ 	.byte	0x04, 0x1e
        /*005a*/ 	.short	(.L_69 - .L_68)
.L_68:
        /*005c*/ 	.word	0x00000000


	//----- nvinfo : EIATTR_CBANK_PARAM_SIZE
	.align		4
.L_69:
        /*0060*/ 	.byte	0x03, 0x19
        /*0062*/ 	.short	0x0018


	//----- nvinfo : EIATTR_PARAM_CBANK
	.align		4
        /*0064*/ 	.byte	0x04, 0x0a
        /*0066*/ 	.short	(.L_71 - .L_70)
	.align		4
.L_70:
        /*0068*/ 	.word	index@(.nv.constant0._Z8subtractiPfS_)
        /*006c*/ 	.short	0x0380
        /*006e*/ 	.short	0x0018


	//----- nvinfo : EIATTR_SW_WAR
	.align		4
.L_71:
        /*0070*/ 	.byte	0x04, 0x36
        /*0072*/ 	.short	(.L_73 - .L_72)
.L_72:
        /*0074*/ 	.word	0x00000008
.L_73:


//--------------------- .nv.info._Z3addiPfS_      --------------------------
	.section	.nv.info._Z3addiPfS_,"",@"SHT_CUDA_INFO"
	.sectionflags	@""
	.align	4


	//----- nvinfo : EIATTR_CUDA_API_VERSION
	.align		4
        /*0000*/ 	.byte	0x04, 0x37
        /*0002*/ 	.short	(.L_75 - .L_74)
.L_74:
        /*0004*/ 	.word	0x00000082


	//----- nvinfo : EIATTR_KPARAM_INFO
	.align		4
.L_75:
        /*0008*/ 	.byte	0x04, 0x17
        /*000a*/ 	.short	(.L_77 - .L_76)
.L_76:
        /*000c*/ 	.word	0x00000000
        /*0010*/ 	.short	0x0002
        /*0012*/ 	.short	0x0010
        /*0014*/ 	.byte	0x00, 0xf5, 0x21, 0x00


	//----- nvinfo : EIATTR_KPARAM_INFO
	.align		4
.L_77:
        /*0018*/ 	.byte	0x04, 0x17
        /*001a*/ 	.short	(.L_79 - .L_78)
.L_78:
        /*001c*/ 	.word	0x00000000
        /*0020*/ 	.short	0x0001
        /*0022*/ 	.short	0x0008
        /*0024*/ 	.byte	0x00, 0xf5, 0x21, 0x00


	//----- nvinfo : EIATTR_KPARAM_INFO
	.align		4
.L_79:
        /*0028*/ 	.byte	0x04, 0x17
        /*002a*/ 	.short	(.L_81 - .L_80)
.L_80:
        /*002c*/ 	.word	0x00000000
        /*0030*/ 	.short	0x0000
        /*0032*/ 	.short	0x0000
        /*0034*/ 	.byte	0x00, 0xf0, 0x11, 0x00


	//----- nvinfo : EIATTR_SPARSE_MMA_MASK
	.align		4
.L_81:
        /*0038*/ 	.byte	0x03, 0x50
        /*003a*/ 	.short	0x0000


	//----- nvinfo : EIATTR_MAXREG_COUNT
	.align		4
        /*003c*/ 	.byte	0x03, 0x1b
        /*003e*/ 	.short	0x00ff


	//----- nvinfo : EIATTR_MERCURY_ISA_VERSION
	.align		4
        /*0040*/ 	.byte	0x03, 0x5f
        /*0042*/ 	.short	0x0101


	//----- nvinfo : EIATTR_VRC_CTA_INIT_COUNT
	.align		4
        /*0044*/ 	.byte	0x02, 0x4a
	.zero		1
	.zero		1


	//----- nvinfo : EIATTR_EXIT_INSTR_OFFSETS
	.align		4
        /*0048*/ 	.byte	0x04, 0x1c
        /*004a*/ 	.short	(.L_83 - .L_82)


	//   ....[0]....
.L_82:
        /*004c*/ 	.word	0x00000090


	//   ....[1]....
        /*0050*/ 	.word	0x00000380


	//   ....[2]....
        /*0054*/ 	.word	0x00000560


	//----- nvinfo : EIATTR_CRS_STACK_SIZE
	.align		4
.L_83:
        /*0058*/ 	.byte	0x04, 0x1e
        /*005a*/ 	.short	(.L_85 - .L_84)
.L_84:
        /*005c*/ 	.word	0x00000000


	//----- nvinfo : EIATTR_CBANK_PARAM_SIZE
	.align		4
.L_85:
        /*0060*/ 	.byte	0x03, 0x19
        /*0062*/ 	.short	0x0018


	//----- nvinfo : EIATTR_PARAM_CBANK
	.align		4
        /*0064*/ 	.byte	0x04, 0x0a
        /*0066*/ 	.short	(.L_87 - .L_86)
	.align		4
.L_86:
        /*0068*/ 	.word	index@(.nv.constant0._Z3addiPfS_)
        /*006c*/ 	.short	0x0380
        /*006e*/ 	.short	0x0018


	//----- nvinfo : EIATTR_SW_WAR
	.align		4
.L_87:
        /*0070*/ 	.byte	0x04, 0x36
        /*0072*/ 	.short	(.L_89 - .L_88)
.L_88:
        /*0074*/ 	.word	0x00000008
.L_89:


//--------------------- .nv.callgraph             --------------------------
	.section	.nv.callgraph,"",@"SHT_CUDA_CALLGRAPH"
	.align	4
	.sectionentsize	8
	.align		4
        /*0000*/ 	.word	0x00000000
	.align		4
        /*0004*/ 	.word	0xffffffff
	.align		4
        /*0008*/ 	.word	0x00000000
	.align		4
        /*000c*/ 	.word	0xfffffffe
	.align		4
        /*0010*/ 	.word	0x00000000
	.align		4
        /*0014*/ 	.word	0xfffffffd
	.align		4
        /*0018*/ 	.word	0x00000000
	.align		4
        /*001c*/ 	.word	0xfffffffc


//--------------------- .text._Z6divideiPfS_      --------------------------
	.section	.text._Z6divideiPfS_,"ax",@progbits
	.align	128
        .global         _Z6divideiPfS_
        .type           _Z6divideiPfS_,@function
        .size           _Z6divideiPfS_,(.L_x_41 - _Z6divideiPfS_)
        .other          _Z6divideiPfS_,@"STO_CUDA_ENTRY STV_DEFAULT"
_Z6divideiPfS_:
.text._Z6divideiPfS_:
[----:B------:R-:W-:Y:S01]  /*0000*/  LDC R1, c[0x0][0x37c] ;  /* 0x0000df00ff017b82 */ /* 0x000fe20000000800 */
[----:B------:R-:W0:Y:S07]  /*0010*/  S2R R4, SR_TID.X ;  /* 0x0000000000047919 */ /* 0x000e2e0000002100 */
[----:B------:R-:W0:Y:S01]  /*0020*/  S2UR UR4, SR_CTAID.X ;  /* 0x00000000000479c3 */ /* 0x000e220000002500 */
[----:B------:R-:W1:Y:S07]  /*0030*/  LDCU UR6, c[0x0][0x380] ;  /* 0x00007000ff0677ac */ /* 0x000e6e0008000800 */
[----:B------:R-:W0:Y:S01]  /*0040*/  LDC R5, c[0x0][0x360] ;  /* 0x0000d800ff057b82 */ /* 0x000e220000000800 */
[----:B------:R-:W2:Y:S01]  /*0050*/  LDCU UR5, c[0x0][0x370] ;  /* 0x00006e00ff0577ac */ /* 0x000ea20008000800 */
[----:B0-----:R-:W-:-:S02]  /*0060*/  IMAD R4, R5, UR4, R4 ;  /* 0x0000000405047c24 */ /* 0x001fc4000f8e0204 */
[----:B--2---:R-:W-:-:S03]  /*0070*/  IMAD R5, R5, UR5, RZ ;  /* 0x0000000505057c24 */ /* 0x004fc6000f8e02ff */
[----:B-1----:R-:W-:-:S13]  /*0080*/  ISETP.GE.AND P0, PT, R4, UR6, PT ;  /* 0x0000000604007c0c */ /* 0x002fda000bf06270 */
[----:B------:R-:W-:Y:S05]  /*0090*/  @P0 EXIT ;  /* 0x000000000000094d */ /* 0x000fea0003800000 */
[----:B------:R-:W0:Y:S01]  /*00a0*/  I2F.U32.RP R6, R5 ;  /* 0x0000000500067306 */ /* 0x000e220000209000 */
[C---:B------:R-:W-:Y:S01]  /*00b0*/  IADD3 R0, PT, PT, R5.reuse, R4, RZ ;  /* 0x0000000405007210 */ /* 0x040fe20007ffe0ff */
[----:B------:R-:W-:Y:S01]  /*00c0*/  IMAD.MOV R9, RZ, RZ, -R5 ;  /* 0x000000ffff097224 */ /* 0x000fe200078e0a05 */
[----:B------:R-:W-:Y:S01]  /*00d0*/  ISETP.NE.U32.AND P2, PT, R5, RZ, PT ;  /* 0x000000ff0500720c */ /* 0x000fe20003f45070 */
[----:B------:R-:W1:Y:S01]  /*00e0*/  LDCU.64 UR4, c[0x0][0x358] ;  /* 0x00006b00ff0477ac */ /* 0x000e620008000a00 */
[C---:B------:R-:W-:Y:S01]  /*00f0*/  ISETP.GE.AND P0, PT, R0.reuse, UR6, PT ;  /* 0x0000000600007c0c */ /* 0x040fe2000bf06270 */
[----:B------:R-:W-:Y:S01]  /*0100*/  BSSY.RECONVERGENT B0, `(.L_x_0) ;  /* 0x0000033000007945 */ /* 0x000fe20003800200 */
[----:B------:R-:W-:Y:S02]  /*0110*/  VIMNMX R7, PT, PT, R0, UR6, !PT ;  /* 0x0000000600077c48 */ /* 0x000fe4000ffe0100 */
[----:B------:R-:W-:-:S04]  /*0120*/  SEL R14, RZ, 0x1, P0 ;  /* 0x00000001ff0e7807 */ /* 0x000fc80000000000 */
[----:B------:R-:W-:Y:S01]  /*0130*/  IADD3 R0, PT, PT, R7, -R0, -R14 ;  /* 0x8000000007007210 */ /* 0x000fe20007ffe80e */
[----:B0-----:R-:W0:Y:S02]  /*0140*/  MUFU.RCP R6, R6 ;  /* 0x0000000600067308 */ /* 0x001e240000001000 */
[----:B0-----:R-:W-:-:S06]  /*0150*/  VIADD R2, R6, 0xffffffe ;  /* 0x0ffffffe06027836 */ /* 0x001fcc0000000000 */
[----:B------:R0:W2:Y:S02]  /*0160*/  F2I.FTZ.U32.TRUNC.NTZ R3, R2 ;  /* 0x0000000200037305 */ /* 0x0000a4000021f000 */
[----:B0-----:R-:W-:Y:S02]  /*0170*/  IMAD.MOV.U32 R2, RZ, RZ, RZ ;  /* 0x000000ffff027224 */ /* 0x001fe400078e00ff */
[----:B--2---:R-:W-:-:S04]  /*0180*/  IMAD R9, R9, R3, RZ ;  /* 0x0000000309097224 */ /* 0x004fc800078e02ff */
[----:B------:R-:W-:-:S06]  /*0190*/  IMAD.HI.U32 R3, R3, R9, R2 ;  /* 0x0000000903037227 */ /* 0x000fcc00078e0002 */
[----:B------:R-:W-:-:S04]  /*01a0*/  IMAD.HI.U32 R3, R3, R0, RZ ;  /* 0x0000000003037227 */ /* 0x000fc800078e00ff */
[----:B------:R-:W-:-:S04]  /*01b0*/  IMAD.MOV R2, RZ, RZ, -R3 ;  /* 0x000000ffff027224 */ /* 0x000fc800078e0a03 */
[----:B------:R-:W-:-:S05]  /*01c0*/  IMAD R0, R5, R2, R0 ;  /* 0x0000000205007224 */ /* 0x000fca00078e0200 */
[----:B------:R-:W-:-:S13]  /*01d0*/  ISETP.GE.U32.AND P0, PT, R0, R5, PT ;  /* 0x000000050000720c */ /* 0x000fda0003f06070 */
[----:B------:R-:W-:Y:S01]  /*01e0*/  @P0 IADD3 R0, PT, PT, -R5, R0, RZ ;  /* 0x0000000005000210 */ /* 0x000fe20007ffe1ff */
[----:B------:R-:W-:-:S03]  /*01f0*/  @P0 VIADD R3, R3, 0x1 ;  /* 0x0000000103030836 */ /* 0x000fc60000000000 */
[----:B------:R-:W-:-:S13]  /*0200*/  ISETP.GE.U32.AND P1, PT, R0, R5, PT ;  /* 0x000000050000720c */ /* 0x000fda0003f26070 */
[----:B------:R-:W-:Y:S01]  /*0210*/  @P1 VIADD R3, R3, 0x1 ;  /* 0x0000000103031836 */ /* 0x000fe20000000000 */
[----:B------:R-:W-:-:S04]  /*0220*/  @!P2 LOP3.LUT R3, RZ, R5, RZ, 0x33, !PT ;  /* 0x00000005ff03a212 */ /* 0x000fc800078e33ff */
[----:B------:R-:W-:-:S04]  /*0230*/  IADD3 R14, PT, PT, R14, R3, RZ ;  /* 0x000000030e0e7210 */ /* 0x000fc80007ffe0ff */
[----:B------:R-:W-:-:S04]  /*0240*/  LOP3.LUT R0, R14, 0x3, RZ, 0xc0, !PT ;  /* 0x000000030e007812 */ /* 0x000fc800078ec0ff */
[----:B------:R-:W-:-:S13]  /*0250*/  ISETP.NE.AND P0, PT, R0, 0x3, PT ;  /* 0x000000030000780c */ /* 0x000fda0003f05270 */
[----:B-1----:R-:W-:Y:S05]  /*0260*/  @!P0 BRA `(.L_x_1) ;  /* 0x0000000000708947 */ /* 0x002fea0003800000 */
[----:B------:R-:W0:Y:S01]  /*0270*/  LDC.64 R18, c[0x0][0x390] ;  /* 0x0000e400ff127b82 */ /* 0x000e220000000a00 */
[----:B------:R-:W-:-:S05]  /*0280*/  VIADD R0, R14, 0x1 ;  /* 0x000000010e007836 */ /* 0x000fca0000000000 */
[----:B------:R-:W-:Y:S02]  /*0290*/  LOP3.LUT R0, R0, 0x3, RZ, 0xc0, !PT ;  /* 0x0000000300007812 */ /* 0x000fe400078ec0ff */
[----:B------:R-:W1:Y:S03]  /*02a0*/  LDC.64 R16, c[0x0][0x388] ;  /* 0x0000e200ff107b82 */ /* 0x000e660000000a00 */
[----:B------:R-:W-:-:S07]  /*02b0*/  IMAD.MOV R8, RZ, RZ, -R0 ;  /* 0x000000ffff087224 */ /* 0x000fce00078e0a00 */
.L_x_4:
[----:B0-2---:R-:W-:-:S05]  /*02c0*/  IMAD.WIDE R12, R4, 0x4, R18 ;  /* 0x00000004040c7825 */ /* 0x005fca00078e0212 */
[----:B------:R-:W2:Y:S01]  /*02d0*/  LDG.E R11, desc[UR4][R12.64] ;  /* 0x000000040c0b7981 */ /* 0x000ea2000c1e1900 */
[----:B-1----:R-:W-:-:S05]  /*02e0*/  IMAD.WIDE R2, R4, 0x4, R16 ;  /* 0x0000000404027825 */ /* 0x002fca00078e0210 */
[----:B------:R-:W3:Y:S01]  /*02f0*/  LDG.E R0, desc[UR4][R2.64] ;  /* 0x0000000402007981 */ /* 0x000ee2000c1e1900 */
[----:B------:R-:W-:Y:S01]  /*0300*/  IADD3 R8, PT, PT, R8, 0x1, RZ ;  /* 0x0000000108087810 */ /* 0x000fe20007ffe0ff */
[----:B------:R-:W-:Y:S03]  /*0310*/  BSSY.RECONVERGENT B1, `(.L_x_2) ;  /* 0x000000e000017945 */ /* 0x000fe60003800200 */
[----:B------:R-:W-:Y:S01]  /*0320*/  ISETP.NE.AND P2, PT, R8, RZ, PT ;  /* 0x000000ff0800720c */ /* 0x000fe20003f45270 */
[----:B--2---:R-:W0:Y:S08]  /*0330*/  MUFU.RCP R6, R11 ;  /* 0x0000000b00067308 */ /* 0x004e300000001000 */
[----:B---3--:R-:W1:Y:S01]  /*0340*/  FCHK P0, R0, R11 ;  /* 0x0000000b00007302 */ /* 0x008e620000000000 */
[----:B0-----:R-:W-:-:S04]  /*0350*/  FFMA R7, -R11, R6, 1 ;  /* 0x3f8000000b077423 */ /* 0x001fc80000000106 */
[----:B------:R-:W-:-:S04]  /*0360*/  FFMA R7, R6, R7, R6 ;  /* 0x0000000706077223 */ /* 0x000fc80000000006 */
[----:B------:R-:W-:-:S04]  /*0370*/  FFMA R6, R0, R7, RZ ;  /* 0x0000000700067223 */ /* 0x000fc800000000ff */
[----:B------:R-:W-:-:S04]  /*0380*/  FFMA R9, -R11, R6, R0 ;  /* 0x000000060b097223 */ /* 0x000fc80000000100 */
[----:B------:R-:W-:Y:S01]  /*0390*/  FFMA R7, R7, R9, R6 ;  /* 0x0000000907077223 */ /* 0x000fe20000000006 */
[----:B-1----:R-:W-:Y:S06]  /*03a0*/  @!P0 BRA `(.L_x_3) ;  /* 0x0000000000108947 */ /* 0x002fec0003800000 */
[----:B------:R-:W-:Y:S01]  /*03b0*/  IMAD.MOV.U32 R3, RZ, RZ, R11 ;  /* 0x000000ffff037224 */ /* 0x000fe200078e000b */
[----:B------:R-:W-:-:S07]  /*03c0*/  MOV R6, 0x3e0 ;  /* 0x000003e000067802 */ /* 0x000fce0000000f00 */
[----:B------:R-:W-:Y:S05]  /*03d0*/  CALL.REL.NOINC `($__internal_0_$__cuda_sm3x_div_rn_noftz_f32_slowpath) ;  /* 0x00000004006c7944 */ /* 0x000fea0003c00000 */
[----:B------:R-:W-:-:S07]  /*03e0*/  IMAD.MOV.U32 R7, RZ, RZ, R0 ;  /* 0x000000ffff077224 */ /* 0x000fce00078e0000 */
.L_x_3:
[----:B------:R-:W-:Y:S05]  /*03f0*/  BSYNC.RECONVERGENT B1 ;  /* 0x0000000000017941 */ /* 0x000fea0003800200 */
.L_x_2:
[----:B------:R2:W-:Y:S01]  /*0400*/  STG.E desc[UR4][R12.64], R7 ;  /* 0x000000070c007986 */ /* 0x0005e2000c101904 */
[----:B------:R-:W-:Y:S01]  /*0410*/  IADD3 R4, PT, PT, R5, R4, RZ ;  /* 0x0000000405047210 */ /* 0x000fe20007ffe0ff */
[----:B------:R-:W-:Y:S06]  /*0420*/  @P2 BRA `(.L_x_4) ;  /* 0xfffffffc00a42947 */ /* 0x000fec000383ffff */
.L_x_1:
[----:B------:R-:W-:Y:S05]  /*0430*/  BSYNC.RECONVERGENT B0 ;  /* 0x0000000000007941 */ /* 0x000fea0003800200 */
.L_x_0:
[----:B--2---:R-:W0:Y:S01]  /*0440*/  LDC.64 R12, c[0x0][0x390] ;  /* 0x0000e400ff0c7b82 */ /* 0x004e220000000a00 */
[----:B------:R-:W-:Y:S01]  /*0450*/  ISETP.GE.U32.AND P0, PT, R14, 0x3, PT ;  /* 0x000000030e00780c */ /* 0x000fe20003f06070 */
[----:B------:R-:W1:Y:S06]  /*0460*/  LDCU UR6, c[0x0][0x380] ;  /* 0x00007000ff0677ac */ /* 0x000e6c0008000800 */
[----:B------:R-:W2:Y:S06]  /*0470*/  LDC.64 R8, c[0x0][0x388] ;  /* 0x0000e200ff087b82 */ /* 0x000eac0000000a00 */
[----:B-1----:R-:W-:Y:S05]  /*0480*/  @!P0 EXIT ;  /* 0x000000000000894d */ /* 0x002fea0003800000 */
.L_x_13:
[----:B0-----:R-:W-:-:S05]  /*0490*/  IMAD.WIDE R14, R4, 0x4, R12 ;  /* 0x00000004040e7825 */ /* 0x001fca00078e020c */
[----:B------:R-:W3:Y:S01]  /*04a0*/  LDG.E R7, desc[UR4][R14.64] ;  /* 0x000000040e077981 */ /* 0x000ee2000c1e1900 */
[----:B--2---:R-:W-:-:S05]  /*04b0*/  IMAD.WIDE R18, R4, 0x4, R8 ;  /* 0x0000000404127825 */ /* 0x004fca00078e0208 */
[----:B------:R-:W2:Y:S01]  /*04c0*/  LDG.E R0, desc[UR4][R18.64] ;  /* 0x0000000412007981 */ /* 0x000ea2000c1e1900 */
[----:B------:R-:W-:Y:S01]  /*04d0*/  BSSY.RECONVERGENT B0, `(.L_x_5) ;  /* 0x000000d000007945 */ /* 0x000fe20003800200 */
[----:B---3--:R-:W0:Y:S08]  /*04e0*/  MUFU.RCP R2, R7 ;  /* 0x0000000700027308 */ /* 0x008e300000001000 */
[----:B--2---:R-:W1:Y:S01]  /*04f0*/  FCHK P0, R0, R7 ;  /* 0x0000000700007302 */ /* 0x004e620000000000 */
        /* <DEDUP_REMOVED lines=10> */
.L_x_6:
[----:B------:R-:W-:Y:S05]  /*05a0*/  BSYNC.RECONVERGENT B0 ;  /* 0x0000000000007941 */ /* 0x000fea0003800200 */
.L_x_5:
[C---:B------:R-:W-:Y:S01]  /*05b0*/  IMAD.WIDE R16, R5.reuse, 0x4, R14 ;  /* 0x0000000405107825 */ /* 0x040fe200078e020e */
[----:B------:R0:W-:Y:S04]  /*05c0*/  STG.E desc[UR4][R14.64], R3 ;  /* 0x000000030e007986 */ /* 0x0001e8000c101904 */
[----:B------:R-:W2:Y:S01]  /*05d0*/  LDG.E R11, desc[UR4][R16.64] ;  /* 0x00000004100b7981 */ /* 0x000ea2000c1e1900 */
[----:B------:R-:W-:-:S05]  /*05e0*/  IMAD.WIDE R18, R5, 0x4, R18 ;  /* 0x0000000405127825 */ /* 0x000fca00078e0212 */
[----:B------:R-:W3:Y:S01]  /*05f0*/  LDG.E R0, desc[UR4][R18.64] ;  /* 0x0000000412007981 */ /* 0x000ee2000c1e1900 */
[----:B------:R-:W-:Y:S01]  /*0600*/  BSSY.RECONVERGENT B0, `(.L_x_7) ;  /* 0x000000d000007945 */ /* 0x000fe20003800200 */
[----:B--2---:R-:W1:Y:S08]  /*0610*/  MUFU.RCP R2, R11 ;  /* 0x0000000b00027308 */ /* 0x004e700000001000 */
[----:B---3--:R-:W2:Y:S01]  /*0620*/  FCHK P0, R0, R11 ;  /* 0x0000000b00007302 */ /* 0x008ea20000000000 */
[----:B-1----:R-:W-:-:S04]  /*0630*/  FFMA R7, -R11, R2, 1 ;  /* 0x3f8000000b077423 */ /* 0x002fc80000000102 */
[----:B------:R-:W-:-:S04]  /*0640*/  FFMA R7, R2, R7, R2 ;  /* 0x0000000702077223 */ /* 0x000fc80000000002 */
[----:B------:R-:W-:-:S04]  /*0650*/  FFMA R2, R0, R7, RZ ;  /* 0x0000000700027223 */ /* 0x000fc800000000ff */
[----:B------:R-:W-:-:S04]  /*0660*/  FFMA R6, -R11, R2, R0 ;  /* 0x000000020b067223 */ /* 0x000fc80000000100 */
[----:B------:R-:W-:Y:S01]  /*0670*/  FFMA R7, R7, R6, R2 ;  /* 0x0000000607077223 */ /* 0x000fe20000000002 */
[----:B0-2---:R-:W-:Y:S06]  /*0680*/  @!P0 BRA `(.L_x_8) ;  /* 0x0000000000108947 */ /* 0x005fec0003800000 */
[----:B------:R-:W-:Y:S02]  /*0690*/  MOV R3, R11 ;  /* 0x0000000b00037202 */ /* 0x000fe40000000f00 */
[----:B------:R-:W-:-:S07]  /*06a0*/  MOV R6, 0x6c0 ;  /* 0x000006c000067802 */ /* 0x000fce0000000f00 */
[----:B------:R-:W-:Y:S05]  /*06b0*/  CALL.REL.NOINC `($__internal_0_$__cuda_sm3x_div_rn_noftz_f32_slowpath) ;  /* 0x0000000000b47944 */ /* 0x000fea0003c00000 */
[----:B------:R-:W-:-:S07]  /*06c0*/  IMAD.MOV.U32 R7, RZ, RZ, R0 ;  /* 0x000000ffff077224 */ /* 0x000fce00078e0000 */
.L_x_8:
[----:B------:R-:W-:Y:S05]  /*06d0*/  BSYNC.RECONVERGENT B0 ;  /* 0x0000000000007941 */ /* 0x000fea0003800200 */
.L_x_7:
        /* <DEDUP_REMOVED lines=14> */
[----:B------:R-:W-:Y:S01]  /*07c0*/  IMAD.MOV.U32 R3, RZ, RZ, R11 ;  /* 0x000000ffff037224 */ /* 0x000fe200078e000b */
[----:B------:R-:W-:-:S07]  /*07d0*/  MOV R6, 0x7f0 ;  /* 0x000007f000067802 */ /* 0x000fce0000000f00 */
[----:B------:R-:W-:Y:S05]  /*07e0*/  CALL.REL.NOINC `($__internal_0_$__cuda_sm3x_div_rn_noftz_f32_slowpath) ;  /* 0x0000000000687944 */ /* 0x000fea0003c00000 */
[----:B------:R-:W-:-:S07]  /*07f0*/  MOV R3, R0 ;  /* 0x0000000000037202 */ /* 0x000fce0000000f00 */
.L_x_10:
[----:B------:R-:W-:Y:S05]  /*0800*/  BSYNC.RECONVERGENT B0 ;  /* 0x0000000000007941 */ /* 0x000fea0003800200 */
.L_x_9:
        /* <DEDUP_REMOVED lines=17> */
[----:B------:R-:W-:-:S07]  /*0920*/  IMAD.MOV.U32 R7, RZ, RZ, R0 ;  /* 0x000000ffff077224 */ /* 0x000fce00078e0000 */
.L_x_12:
[----:B------:R-:W-:Y:S05]  /*0930*/  BSYNC.RECONVERGENT B0 ;  /* 0x0000000000007941 */ /* 0x000fea0003800200 */
.L_x_11:
[----:B------:R1:W-:Y:S01]  /*0940*/  STG.E desc[UR4][R16.64], R7 ;  /* 0x0000000710007986 */ /* 0x0003e2000c101904 */
[----:B------:R-:W-:-:S04]  /*0950*/  LEA R4, R5, R4, 0x2 ;  /* 0x0000000405047211 */ /* 0x000fc800078e10ff */
[----:B------:R-:W-:-:S13]  /*0960*/  ISETP.GE.AND P0, PT, R4, UR6, PT ;  /* 0x0000000604007c0c */ /* 0x000fda000bf06270 */
[----:B-1----:R-:W-:Y:S05]  /*0970*/  @!P0 BRA `(.L_x_13) ;  /* 0xfffffff800c48947 */ /* 0x002fea000383ffff */
[----:B------:R-:W-:Y:S05]  /*0980*/  EXIT ;  /* 0x000000000000794d */ /* 0x000fea0003800000 */
        .weak           $__internal_0_$__cuda_sm3x_div_rn_noftz_f32_slowpath
        .type           $__internal_0_$__cuda_sm3x_div_rn_noftz_f32_slowpath,@function
        .size           $__internal_0_$__cuda_sm3x_div_rn_noftz_f32_slowpath,(.L_x_41 - $__internal_0_$__cuda_sm3x_div_rn_noftz_f32_slowpath)
$__internal_0_$__cuda_sm3x_div_rn_noftz_f32_slowpath:
[----:B------:R-:W-:Y:S01]  /*0990*/  SHF.R.U32.HI R2, RZ, 0x17, R3 ;  /* 0x00000017ff027819 */ /* 0x000fe20000011603 */
[----:B------:R-:W-:Y:S01]  /*09a0*/  BSSY.RECONVERGENT B2, `(.L_x_14) ;  /* 0x0000062000027945 */ /* 0x000fe20003800200 */
[----:B------:R-:W-:Y:S02]  /*09b0*/  SHF.R.U32.HI R20, RZ, 0x17, R0 ;  /* 0x00000017ff147819 */ /* 0x000fe40000011600 */
[----:B------:R-:W-:Y:S02]  /*09c0*/  LOP3.LUT R2, R2, 0xff, RZ, 0xc0, !PT ;  /* 0x000000ff02027812 */ /* 0x000fe400078ec0ff */
[----:B------:R-:W-:-:S03]  /*09d0*/  LOP3.LUT R20, R20, 0xff, RZ, 0xc0, !PT ;  /* 0x000000ff14147812 */ /* 0x000fc600078ec0ff */
[----:B------:R-:W-:Y:S02]  /*09e0*/  VIADD R11, R2, 0xffffffff ;  /* 0xffffffff020b7836 */ /* 0x000fe40000000000 */
[----:B------:R-:W-:-:S03]  /*09f0*/  VIADD R10, R20, 0xffffffff ;  /* 0xffffffff140a7836 */ /* 0x000fc60000000000 */
[----:B------:R-:W-:-:S04]  /*0a00*/  ISETP.GT.U32.AND P0, PT, R11, 0xfd, PT ;  /* 0x000000fd0b00780c */ /* 0x000fc80003f04070 */
[----:B------:R-:W-:-:S13]  /*0a10*/  ISETP.GT.U32.OR P0, PT, R10, 0xfd, P0 ;  /* 0x000000fd0a00780c */ /* 0x000fda0000704470 */
[----:B------:R-:W-:Y:S01]  /*0a20*/  @!P0 MOV R7, RZ ;  /* 0x000000ff00078202 */ /* 0x000fe20000000f00 */
[----:B------:R-:W-:Y:S06]  /*0a30*/  @!P0 BRA `(.L_x_15) ;  /* 0x00000000005c8947 */ /* 0x000fec0003800000 */
[----:B------:R-:W-:Y:S02]  /*0a40*/  FSETP.GTU.FTZ.AND P0, PT, |R0|, +INF , PT ;  /* 0x7f8000000000780b */ /* 0x000fe40003f1c200 */
[----:B------:R-:W-:-:S04]  /*0a50*/  FSETP.GTU.FTZ.AND P1, PT, |R3|, +INF , PT ;  /* 0x7f8000000300780b */ /* 0x000fc80003f3c200 */
[----:B------:R-:W-:-:S13]  /*0a60*/  PLOP3.LUT P0, PT, P0, P1, PT, 0xf8, 0x8f ;  /* 0x00000000008f781c */ /* 0x000fda0000703f70 */
[----:B------:R-:W-:Y:S05]  /*0a70*/  @P0 BRA `(.L_x_16) ;  /* 0x00000004004c0947 */ /* 0x000fea0003800000 */
[----:B------:R-:W-:-:S13]  /*0a80*/  LOP3.LUT P0, RZ, R3, 0x7fffffff, R0, 0xc8, !PT ;  /* 0x7fffffff03ff7812 */ /* 0x000fda000780c800 */
[----:B------:R-:W-:Y:S05]  /*0a90*/  @!P0 BRA `(.L_x_17) ;  /* 0x00000004003c8947 */ /* 0x000fea0003800000 */
[C---:B------:R-:W-:Y:S02]  /*0aa0*/  FSETP.NEU.FTZ.AND P3, PT, |R0|.reuse, +INF , PT ;  /* 0x7f8000000000780b */ /* 0x040fe40003f7d200 */
[----:B------:R-:W-:Y:S02]  /*0ab0*/  FSETP.NEU.FTZ.AND P1, PT, |R3|, +INF , PT ;  /* 0x7f8000000300780b */ /* 0x000fe40003f3d200 */
[----:B------:R-:W-:-:S11]  /*0ac0*/  FSETP.NEU.FTZ.AND P0, PT, |R0|, +INF , PT ;  /* 0x7f8000000000780b */ /* 0x000fd60003f1d200 */
[----:B------:R-:W-:Y:S05]  /*0ad0*/  @!P1 BRA !P3, `(.L_x_17) ;  /* 0x00000004002c9947 */ /* 0x000fea0005800000 */
[----:B------:R-:W-:-:S04]  /*0ae0*/  LOP3.LUT P3, RZ, R0, 0x7fffffff, RZ, 0xc0, !PT ;  /* 0x7fffffff00ff7812 */ /* 0x000fc8000786c0ff */
[----:B------:R-:W-:-:S13]  /*0af0*/  PLOP3.LUT P1, PT, P1, P3, PT, 0x2f, 0xf2 ;  /* 0x0000000000f2781c */ /* 0x000fda0000f26577 */
[----:B------:R-:W-:Y:S05]  /*0b00*/  @P1 BRA `(.L_x_18) ;  /* 0x0000000400181947 */ /* 0x000fea0003800000 */
[----:B------:R-:W-:-:S04]  /*0b10*/  LOP3.LUT P1, RZ, R3, 0x7fffffff, RZ, 0xc0, !PT ;  /* 0x7fffffff03ff7812 */ /* 0x000fc8000782c0ff */
[----:B------:R-:W-:-:S13]  /*0b20*/  PLOP3.LUT P0, PT, P0, P1, PT, 0x2f, 0xf2 ;  /* 0x0000000000f2781c */ /* 0x000fda0000702577 */
[----:B------:R-:W-:Y:S05]  /*0b30*/  @P0 BRA `(.L_x_19) ;  /* 0x0000000400000947 */ /* 0x000fea0003800000 */
[----:B------:R-:W-:Y:S02]  /*0b40*/  ISETP.GE.AND P0, PT, R10, RZ, PT ;  /* 0x000000ff0a00720c */ /* 0x000fe40003f06270 */
[----:B------:R-:W-:-:S11]  /*0b50*/  ISETP.GE.AND P1, PT, R11, RZ, PT ;  /* 0x000000ff0b00720c */ /* 0x000fd60003f26270 */
[----:B------:R-:W-:Y:S02]  /*0b60*/  @P0 IMAD.MOV.U32 R7, RZ, RZ, RZ ;  /* 0x000000ffff070224 */ /* 0x000fe400078e00ff */
[----:B------:R-:W-:Y:S01]  /*0b70*/  @!P0 FFMA R0, R0, 1.84467440737095516160e+19, RZ ;  /* 0x5f80000000008823 */ /* 0x000fe200000000ff */
[----:B------:R-:W-:Y:S02]  /*0b80*/  @!P0 IMAD.MOV.U32 R7, RZ, RZ, -0x40 ;  /* 0xffffffc0ff078424 */ /* 0x000fe400078e00ff */
[----:B------:R-:W-:-:S03]  /*0b90*/  @!P1 FFMA R3, R3, 1.84467440737095516160e+19, RZ ;  /* 0x5f80000003039823 */ /* 0x000fc600000000ff */
[----:B------:R-:W-:-:S07]  /*0ba0*/  @!P1 IADD3 R7, PT, PT, R7, 0x40, RZ ;  /* 0x0000004007079810 */ /* 0x000fce0007ffe0ff */
.L_x_15:
[----:B------:R-:W-:Y:S01]  /*0bb0*/  LEA R22, R2, 0xc0800000, 0x17 ;  /* 0xc080000002167811 */ /* 0x000fe200078eb8ff */
[----:B------:R-:W-:Y:S01]  /*0bc0*/  BSSY.RECONVERGENT B3, `(.L_x_20) ;  /* 0x0000036000037945 */ /* 0x000fe20003800200 */
[----:B------:R-:W-:-:S03]  /*0bd0*/  IADD3 R11, PT, PT, R20, -0x7f, RZ ;  /* 0xffffff81140b7810 */ /* 0x000fc60007ffe0ff */
[----:B------:R-:W-:Y:S02]  /*0be0*/  IMAD.IADD R22, R3, 0x1, -R22 ;  /* 0x0000000103167824 */ /* 0x000fe400078e0a16 */
[----:B------:R-:W-:Y:S02]  /*0bf0*/  IMAD R0, R11, -0x800000, R0 ;  /* 0xff8000000b007824 */ /* 0x000fe400078e0200 */
[----:B------:R-:W0:Y:S01]  /*0c00*/  MUFU.RCP R10, R22 ;  /* 0x00000016000a7308 */ /* 0x000e220000001000 */
[----:B------:R-:W-:-:S04]  /*0c10*/  FADD.FTZ R3, -R22, -RZ ;  /* 0x800000ff16037221 */ /* 0x000fc80000010100 */
[----:B0-----:R-:W-:-:S04]  /*0c20*/  FFMA R21, R10, R3, 1 ;  /* 0x3f8000000a157423 */ /* 0x001fc80000000003 */
[----:B------:R-:W-:-:S04]  /*0c30*/  FFMA R21, R10, R21, R10 ;  /* 0x000000150a157223 */ /* 0x000fc8000000000a */
[----:B------:R-:W-:-:S04]  /*0c40*/  FFMA R10, R0, R21, RZ ;  /* 0x00000015000a7223 */ /* 0x000fc800000000ff */
[----:B------:R-:W-:-:S04]  /*0c50*/  FFMA R20, R3, R10, R0 ;  /* 0x0000000a03147223 */ /* 0x000fc80000000000 */
[----:B------:R-:W-:Y:S01]  /*0c60*/  FFMA R20, R21, R20, R10 ;  /* 0x0000001415147223 */ /* 0x000fe2000000000a */
[----:B------:R-:W-:-:S03]  /*0c70*/  IADD3 R10, PT, PT, R11, 0x7f, -R2 ;  /* 0x0000007f0b0a7810 */ /* 0x000fc60007ffe802 */
[----:B------:R-:W-:Y:S02]  /*0c80*/  FFMA R3, R3, R20, R0 ;  /* 0x0000001403037223 */ /* 0x000fe40000000000 */
[----:B------:R-:W-:Y:S02]  /*0c90*/  IMAD.IADD R7, R10, 0x1, R7 ;  /* 0x000000010a077824 */ /* 0x000fe400078e0207 */
[----:B------:R-:W-:-:S05]  /*0ca0*/  FFMA R0, R21, R3, R20 ;  /* 0x0000000315007223 */ /* 0x000fca0000000014 */
[----:B------:R-:W-:-:S04]  /*0cb0*/  SHF.R.U32.HI R2, RZ, 0x17, R0 ;  /* 0x00000017ff027819 */ /* 0x000fc80000011600 */
[----:B------:R-:W-:-:S04]  /*0cc0*/  LOP3.LUT R2, R2, 0xff, RZ, 0xc0, !PT ;  /* 0x000000ff02027812 */ /* 0x000fc800078ec0ff */
[----:B------:R-:W-:-:S05]  /*0cd0*/  IADD3 R2, PT, PT, R2, R7, RZ ;  /* 0x0000000702027210 */ /* 0x000fca0007ffe0ff */
[----:B------:R-:W-:-:S05]  /*0ce0*/  VIADD R10, R2, 0xffffffff ;  /* 0xffffffff020a7836 */ /* 0x000fca0000000000 */
[----:B------:R-:W-:-:S13]  /*0cf0*/  ISETP.GE.U32.AND P0, PT, R10, 0xfe, PT ;  /* 0x000000fe0a00780c */ /* 0x000fda0003f06070 */
[----:B------:R-:W-:Y:S05]  /*0d00*/  @!P0 BRA `(.L_x_21) ;  /* 0x0000000000808947 */ /* 0x000fea0003800000 */
[----:B------:R-:W-:-:S13]  /*0d10*/  ISETP.GT.AND P0, PT, R2, 0xfe, PT ;  /* 0x000000fe0200780c */ /* 0x000fda0003f04270 */
[----:B------:R-:W-:Y:S05]  /*0d20*/  @P0 BRA `(.L_x_22) ;  /* 0x00000000006c0947 */ /* 0x000fea0003800000 */
[----:B------:R-:W-:-:S13]  /*0d30*/  ISETP.GE.AND P0, PT, R2, 0x1, PT ;  /* 0x000000010200780c */ /* 0x000fda0003f06270 */
[----:B------:R-:W-:Y:S05]  /*0d40*/  @P0 BRA `(.L_x_23) ;  /* 0x0000000000740947 */ /* 0x000fea0003800000 */
[----:B------:R-:W-:Y:S02]  /*0d50*/  ISETP.GE.AND P0, PT, R2, -0x18, PT ;  /* 0xffffffe80200780c */ /* 0x000fe40003f06270 */
[----:B------:R-:W-:-:S11]  /*0d60*/  LOP3.LUT R0, R0, 0x80000000, RZ, 0xc0, !PT ;  /* 0x8000000000007812 */ /* 0x000fd600078ec0ff */
[----:B------:R-:W-:Y:S05]  /*0d70*/  @!P0 BRA `(.L_x_23) ;  /* 0x0000000000688947 */ /* 0x000fea0003800000 */
[CCC-:B------:R-:W-:Y:S01]  /*0d80*/  FFMA.RZ R7, R21.reuse, R3.reuse, R20.reuse ;  /* 0x0000000315077223 */ /* 0x1c0fe2000000c014 */
[CCC-:B------:R-:W-:Y:S01]  /*0d90*/  FFMA.RP R10, R21.reuse, R3.reuse, R20.reuse ;  /* 0x00000003150a7223 */ /* 0x1c0fe20000008014 */
[----:B------:R-:W-:Y:S01]  /*0da0*/  FFMA.RM R21, R21, R3, R20 ;  /* 0x0000000315157223 */ /* 0x000fe20000004014 */
[C---:B------:R-:W-:Y:S02]  /*0db0*/  IADD3 R3, PT, PT, R2.reuse, 0x20, RZ ;  /* 0x0000002002037810 */ /* 0x040fe40007ffe0ff */
[----:B------:R-:W-:Y:S02]  /*0dc0*/  LOP3.LUT R7, R7, 0x7fffff, RZ, 0xc0, !PT ;  /* 0x007fffff07077812 */ /* 0x000fe400078ec0ff */
[C---:B------:R-:W-:Y:S02]  /*0dd0*/  ISETP.NE.AND P3, PT, R2.reuse, RZ, PT ;  /* 0x000000ff0200720c */ /* 0x040fe40003f65270 */
[----:B------:R-:W-:Y:S02]  /*0de0*/  LOP3.LUT R20, R7, 0x800000, RZ, 0xfc, !PT ;  /* 0x0080000007147812 */ /* 0x000fe400078efcff */
[----:B------:R-:W-:Y:S01]  /*0df0*/  ISETP.NE.AND P1, PT, R2, RZ, PT ;  /* 0x000000ff0200720c */ /* 0x000fe20003f25270 */
[----:B------:R-:W-:Y:S01]  /*0e00*/  IMAD.MOV R2, RZ, RZ, -R2 ;  /* 0x000000ffff027224 */ /* 0x000fe200078e0a02 */
[----:B------:R-:W-:-:S02]  /*0e10*/  SHF.L.U32 R3, R20, R3, RZ ;  /* 0x0000000314037219 */ /* 0x000fc400000006ff */
[----:B------:R-:W-:Y:S02]  /*0e20*/  FSETP.NEU.FTZ.AND P0, PT, R10, R21, PT ;  /* 0x000000150a00720b */ /* 0x000fe40003f1d000 */
[----:B------:R-:W-:Y:S02]  /*0e30*/  SEL R7, R2, RZ, P3 ;  /* 0x000000ff02077207 */ /* 0x000fe40001800000 */
[----:B------:R-:W-:Y:S02]  /*0e40*/  ISETP.NE.AND P1, PT, R3, RZ, P1 ;  /* 0x000000ff0300720c */ /* 0x000fe40000f25270 */
[----:B------:R-:W-:Y:S02]  /*0e50*/  SHF.R.U32.HI R7, RZ, R7, R20 ;  /* 0x00000007ff077219 */ /* 0x000fe40000011614 */
[----:B------:R-:W-:Y:S02]  /*0e60*/  PLOP3.LUT P0, PT, P0, P1, PT, 0xf8, 0x8f ;  /* 0x00000000008f781c */ /* 0x000fe40000703f70 */
[----:B------:R-:W-:-:S02]  /*0e70*/  SHF.R.U32.HI R3, RZ, 0x1, R7 ;  /* 0x00000001ff037819 */ /* 0x000fc40000011607 */
[----:B------:R-:W-:-:S04]  /*0e80*/  SEL R2, RZ, 0x1, !P0 ;  /* 0x00000001ff027807 */ /* 0x000fc80004000000 */
[----:B------:R-:W-:-:S04]  /*0e90*/  LOP3.LUT R2, R2, 0x1, R3, 0xf8, !PT ;  /* 0x0000000102027812 */ /* 0x000fc800078ef803 */
[----:B------:R-:W-:-:S04]  /*0ea0*/  LOP3.LUT R2, R2, R7, RZ, 0xc0, !PT ;  /* 0x0000000702027212 */ /* 0x000fc800078ec0ff */
[----:B------:R-:W-:-:S04]  /*0eb0*/  IADD3 R3, PT, PT, R3, R2, RZ ;  /* 0x0000000203037210 */ /* 0x000fc80007ffe0ff */
[----:B------:R-:W-:Y:S01]  /*0ec0*/  LOP3.LUT R0, R3, R0, RZ, 0xfc, !PT ;  /* 0x0000000003007212 */ /* 0x000fe200078efcff */
[----:B------:R-:W-:Y:S06]  /*0ed0*/  BRA `(.L_x_23) ;  /* 0x0000000000107947 */ /* 0x000fec0003800000 */
.L_x_22:
[----:B------:R-:W-:-:S04]  /*0ee0*/  LOP3.LUT R0, R0, 0x80000000, RZ, 0xc0, !PT ;  /* 0x8000000000007812 */ /* 0x000fc800078ec0ff */
[----:B------:R-:W-:Y:S01]  /*0ef0*/  LOP3.LUT R0, R0, 0x7f800000, RZ, 0xfc, !PT ;  /* 0x7f80000000007812 */ /* 0x000fe200078efcff */
[----:B------:R-:W-:Y:S06]  /*0f00*/  BRA `(.L_x_23) ;  /* 0x0000000000047947 */ /* 0x000fec0003800000 */
.L_x_21:
[----:B------:R-:W-:-:S07]  /*0f10*/  IMAD R0, R7, 0x800000, R0 ;  /* 0x0080000007007824 */ /* 0x000fce00078e0200 */
.L_x_23:
[----:B------:R-:W-:Y:S05]  /*0f20*/  BSYNC.RECONVERGENT B3 ;  /* 0x0000000000037941 */ /* 0x000fea0003800200 */
.L_x_20:
[----:B------:R-:W-:Y:S05]  /*0f30*/  BRA `(.L_x_24) ;  /* 0x0000000000207947 */ /* 0x000fea0003800000 */
.L_x_19:
[----:B------:R-:W-:-:S04]  /*0f40*/  LOP3.LUT R0, R3, 0x80000000, R0, 0x48, !PT ;  /* 0x8000000003007812 */ /* 0x000fc800078e4800 */
[----:B------:R-:W-:Y:S01]  /*0f50*/  LOP3.LUT R0, R0, 0x7f800000, RZ, 0xfc, !PT ;  /* 0x7f80000000007812 */ /* 0x000fe200078efcff */
[----:B------:R-:W-:Y:S06]  /*0f60*/  BRA `(.L_x_24) ;  /* 0x0000000000147947 */ /* 0x000fec0003800000 */
.L_x_18:
[----:B------:R-:W-:Y:S01]  /*0f70*/  LOP3.LUT R0, R3, 0x80000000, R0, 0x48, !PT ;  /* 0x8000000003007812 */ /* 0x000fe200078e4800 */
[----:B------:R-:W-:Y:S06]  /*0f80*/  BRA `(.L_x_24) ;  /* 0x00000000000c7947 */ /* 0x000fec0003800000 */
.L_x_17:
[----:B------:R-:W0:Y:S01]  /*0f90*/  MUFU.RSQ R0, -QNAN ;  /* 0xffc0000000007908 */ /* 0x000e220000001400 */
[----:B------:R-:W-:Y:S05]  /*0fa0*/  BRA `(.L_x_24) ;  /* 0x0000000000047947 */ /* 0x000fea0003800000 */
.L_x_16:
[----:B------:R-:W-:-:S07]  /*0fb0*/  FADD.FTZ R0, R0, R3 ;  /* 0x0000000300007221 */ /* 0x000fce0000010000 */
.L_x_24:
[----:B------:R-:W-:Y:S05]  /*0fc0*/  BSYNC.RECONVERGENT B2 ;  /* 0x0000000000027941 */ /* 0x000fea0003800200 */
.L_x_14:
[----:B------:R-:W-:-:S04]  /*0fd0*/  HFMA2 R7, -RZ, RZ, 0, 0 ;  /* 0x00000000ff077431 */ /* 0x000fc800000001ff */
[----:B0-----:R-:W-:Y:S05]  /*0fe0*/  RET.REL.NODEC R6 `(_Z6divideiPfS_) ;  /* 0xfffffff006047950 */ /* 0x001fea0003c3ffff */
.L_x_25:
[----:B------:R-:W-:-:S00]  /*0ff0*/  BRA `(.L_x_25) ;  /* 0xfffffffc00fc7947 */ /* 0x000fc0000383ffff */
[----:B------:R-:W-:-:S00]  /*1000*/  NOP ;  /* 0x0000000000007918 */ /* 0x000fc00000000000 */
[----:B------:R-:W-:-:S00]  /*1010*/  NOP ;  /* 0x0000000000007918 */ /* 0x000fc00000000000 */
[----:B------:R-:W-:-:S00]  /*1020*/  NOP ;  /* 0x0000000000007918 */ /* 0x000fc00000000000 */
[----:B------:R-:W-:-:S00]  /*1030*/  NOP ;  /* 0x0000000000007918 */ /* 0x000fc00000000000 */
[----:B------:R-:W-:-:S00]  /*1040*/  NOP ;  /* 0x0000000000007918 */ /* 0x000fc00000000000 */
[----:B------:R-:W-:-:S00]  /*1050*/  NOP ;  /* 0x0000000000007918 */ /* 0x000fc00000000000 */
[----:B------:R-:W-:-:S00]  /*1060*/  NOP ;  /* 0x0000000000007918 */ /* 0x000fc00000000000 */
[----:B------:R-:W-:-:S00]  /*1070*/  NOP ;  /* 0x0000000000007918 */ /* 0x000fc00000000000 */
.L_x_41:


//--------------------- .text._Z8multiplyiPfS_    --------------------------
	.section	.text._Z8multiplyiPfS_,"ax",@progbits
	.align	128
        .global         _Z8multiplyiPfS_
        .type           _Z8multiplyiPfS_,@function
        .size           _Z8multiplyiPfS_,(.L_x_43 - _Z8multiplyiPfS_)
        .other          _Z8multiplyiPfS_,@"STO_CUDA_ENTRY STV_DEFAULT"
_Z8multiplyiPfS_:
.text._Z8multiplyiPfS_:
        /* <DEDUP_REMOVED lines=11> */
[C---:B------:R-:W-:Y:S01]  /*00b0*/  IMAD.IADD R2, R0.reuse, 0x1, R3 ;  /* 0x0000000100027824 */ /* 0x040fe200078e0203 */
[----:B------:R-:W-:Y:S01]  /*00c0*/  IADD3 R9, PT, PT, RZ, -R0, RZ ;  /* 0x80000000ff097210 */ /* 0x000fe20007ffe0ff */
[----:B------:R-:W1:Y:S01]  /*00d0*/  LDCU.64 UR4, c[0x0][0x358] ;  /* 0x00006b00ff0477ac */ /* 0x000e620008000a00 */
[----:B------:R-:W-:Y:S01]  /*00e0*/  ISETP.NE.U32.AND P2, PT, R0, RZ, PT ;  /* 0x000000ff0000720c */ /* 0x000fe20003f45070 */
[----:B------:R-:W-:Y:S01]  /*00f0*/  BSSY.RECONVERGENT B0, `(.L_x_26) ;  /* 0x0000028000007945 */ /* 0x000fe20003800200 */
[C---:B------:R-:W-:Y:S02]  /*0100*/  ISETP.GE.AND P0, PT, R2.reuse, UR6, PT ;  /* 0x0000000602007c0c */ /* 0x040fe4000bf06270 */
[----:B------:R-:W-:Y:S02]  /*0110*/  VIMNMX R7, PT, PT, R2, UR6, !PT ;  /* 0x0000000602077c48 */ /* 0x000fe4000ffe0100 */
[----:B------:R-:W-:-:S04]  /*0120*/  SEL R6, RZ, 0x1, P0 ;  /* 0x00000001ff067807 */ /* 0x000fc80000000000 */
[----:B------:R-:W-:Y:S01]  /*0130*/  IADD3 R7, PT, PT, R7, -R2, -R6 ;  /* 0x8000000207077210 */ /* 0x000fe20007ffe806 */
[----:B0-----:R-:W0:Y:S02]  /*0140*/  MUFU.RCP R8, R8 ;  /* 0x0000000800087308 */ /* 0x001e240000001000 */
[----:B0-----:R-:W-:-:S06]  /*0150*/  IADD3 R4, PT, PT, R8, 0xffffffe, RZ ;  /* 0x0ffffffe08047810 */ /* 0x001fcc0007ffe0ff */
[----:B------:R0:W2:Y:S02]  /*0160*/  F2I.FTZ.U32.TRUNC.NTZ R5, R4 ;  /* 0x0000000400057305 */ /* 0x0000a4000021f000 */
[----:B0-----:R-:W-:Y:S02]  /*0170*/  HFMA2 R4, -RZ, RZ, 0, 0 ;  /* 0x00000000ff047431 */ /* 0x001fe400000001ff */
[----:B--2---:R-:W-:-:S04]  /*0180*/  IMAD R9, R9, R5, RZ ;  /* 0x0000000509097224 */ /* 0x004fc800078e02ff */
[----:B------:R-:W-:-:S06]  /*0190*/  IMAD.HI.U32 R8, R5, R9, R4 ;  /* 0x0000000905087227 */ /* 0x000fcc00078e0004 */
[----:B------:R-:W-:-:S05]  /*01a0*/  IMAD.HI.U32 R5, R8, R7, RZ ;  /* 0x0000000708057227 */ /* 0x000fca00078e00ff */
[----:B------:R-:W-:-:S05]  /*01b0*/  IADD3 R2, PT, PT, -R5, RZ, RZ ;  /* 0x000000ff05027210 */ /* 0x000fca0007ffe1ff */
[----:B------:R-:W-:-:S05]  /*01c0*/  IMAD R7, R0, R2, R7 ;  /* 0x0000000200077224 */ /* 0x000fca00078e0207 */
[----:B------:R-:W-:-:S13]  /*01d0*/  ISETP.GE.U32.AND P0, PT, R7, R0, PT ;  /* 0x000000000700720c */ /* 0x000fda0003f06070 */
[----:B------:R-:W-:Y:S01]  /*01e0*/  @P0 IMAD.IADD R7, R7, 0x1, -R0 ;  /* 0x0000000107070824 */ /* 0x000fe200078e0a00 */
[----:B------:R-:W-:-:S04]  /*01f0*/  @P0 IADD3 R5, PT, PT, R5, 0x1, RZ ;  /* 0x0000000105050810 */ /* 0x000fc80007ffe0ff */
[----:B------:R-:W-:-:S13]  /*0200*/  ISETP.GE.U32.AND P1, PT, R7, R0, PT ;  /* 0x000000000700720c */ /* 0x000fda0003f26070 */
[----:B------:R-:W-:Y:S02]  /*0210*/  @P1 IADD3 R5, PT, PT, R5, 0x1, RZ ;  /* 0x0000000105051810 */ /* 0x000fe40007ffe0ff */
[----:B------:R-:W-:-:S05]  /*0220*/  @!P2 LOP3.LUT R5, RZ, R0, RZ, 0x33, !PT ;  /* 0x00000000ff05a212 */ /* 0x000fca00078e33ff */
[----:B------:R-:W-:-:S05]  /*0230*/  IMAD.IADD R2, R6, 0x1, R5 ;  /* 0x0000000106027824 */ /* 0x000fca00078e0205 */
[C---:B------:R-:W-:Y:S02]  /*0240*/  LOP3.LUT R4, R2.reuse, 0x3, RZ, 0xc0, !PT ;  /* 0x0000000302047812 */ /* 0x040fe400078ec0ff */
[----:B------:R-:W-:Y:S02]  /*0250*/  ISETP.GE.U32.AND P1, PT, R2, 0x3, PT ;  /* 0x000000030200780c */ /* 0x000fe40003f26070 */
[----:B------:R-:W-:-:S13]  /*0260*/  ISETP.NE.AND P0, PT, R4, 0x3, PT ;  /* 0x000000030400780c */ /* 0x000fda0003f05270 */
[----:B-1----:R-:W-:Y:S05]  /*0270*/  @!P0 BRA `(.L_x_27) ;  /* 0x00000000003c8947 */ /* 0x002fea0003800000 */
[----:B------:R-:W0:Y:S01]  /*0280*/  LDC.64 R8, c[0x0][0x390] ;  /* 0x0000e400ff087b82 */ /* 0x000e220000000a00 */
[----:B------:R-:W-:-:S04]  /*0290*/  IADD3 R2, PT, PT, R2, 0x1, RZ ;  /* 0x0000000102027810 */ /* 0x000fc80007ffe0ff */
[----:B------:R-:W-:-:S03]  /*02a0*/  LOP3.LUT R2, R2, 0x3, RZ, 0xc0, !PT ;  /* 0x0000000302027812 */ /* 0x000fc600078ec0ff */
[----:B------:R-:W1:Y:S01]  /*02b0*/  LDC.64 R10, c[0x0][0x388] ;  /* 0x0000e200ff0a7b82 */ /* 0x000e620000000a00 */
[----:B------:R-:W-:-:S07]  /*02c0*/  IADD3 R2, PT, PT, -R2, RZ, RZ ;  /* 0x000000ff02027210 */ /* 0x000fce0007ffe1ff */
.L_x_28:
[----:B-1----:R-:W-:-:S04]  /*02d0*/  IMAD.WIDE R6, R3, 0x4, R10 ;  /* 0x0000000403067825 */ /* 0x002fc800078e020a */
[----:B0-2---:R-:W-:Y:S02]  /*02e0*/  IMAD.WIDE R4, R3, 0x4, R8 ;  /* 0x0000000403047825 */ /* 0x005fe400078e0208 */
[----:B------:R-:W2:Y:S04]  /*02f0*/  LDG.E R6, desc[UR4][R6.64] ;  /* 0x0000000406067981 */ /* 0x000ea8000c1e1900 */
[----:B------:R-:W2:Y:S01]  /*0300*/  LDG.E R13, desc[UR4][R4.64] ;  /* 0x00000004040d7981 */ /* 0x000ea2000c1e1900 */
[----:B------:R-:W-:Y:S01]  /*0310*/  VIADD R2, R2, 0x1 ;  /* 0x0000000102027836 */ /* 0x000fe20000000000 */
[----:B------:R-:W-:-:S04]  /*0320*/  IADD3 R3, PT, PT, R0, R3, RZ ;  /* 0x0000000300037210 */ /* 0x000fc80007ffe0ff */
[----:B------:R-:W-:Y:S01]  /*0330*/  ISETP.NE.AND P0, PT, R2, RZ, PT ;  /* 0x000000ff0200720c */ /* 0x000fe20003f05270 */
[----:B--2---:R-:W-:-:S05]  /*0340*/  FMUL R13, R6, R13 ;  /* 0x0000000d060d7220 */ /* 0x004fca0000400000 */
[----:B------:R2:W-:Y:S07]  /*0350*/  STG.E desc[UR4][R4.64], R13 ;  /* 0x0000000d04007986 */ /* 0x0005ee000c101904 */
[----:B------:R-:W-:Y:S05]  /*0360*/  @P0 BRA `(.L_x_28) ;  /* 0xfffffffc00d80947 */ /* 0x000fea000383ffff */
.L_x_27:
[----:B------:R-:W-:Y:S05]  /*0370*/  BSYNC.RECONVERGENT B0 ;  /* 0x0000000000007941 */ /* 0x000fea0003800200 */
.L_x_26:
[----:B------:R-:W-:Y:S05]  /*0380*/  @!P1 EXIT ;  /* 0x000000000000994d */ /* 0x000fea0003800000 */
.L_x_29:
[----:B-12---:R-:W0:Y:S08]  /*0390*/  LDC.64 R4, c[0x0][0x388] ;  /* 0x0000e200ff047b82 */ /* 0x006e300000000a00 */
[----:B------:R-:W1:Y:S01]  /*03a0*/  LDC.64 R6, c[0x0][0x390] ;  /* 0x0000e400ff067b82 */ /* 0x000e620000000a00 */
[----:B0-----:R-:W-:-:S05]  /*03b0*/  IMAD.WIDE R12, R3, 0x4, R4 ;  /* 0x00000004030c7825 */ /* 0x001fca00078e0204 */
[----:B------:R-:W2:Y:S01]  /*03c0*/  LDG.E R2, desc[UR4][R12.64] ;  /* 0x000000040c027981 */ /* 0x000ea2000c1e1900 */
[----:B-1----:R-:W-:-:S05]  /*03d0*/  IMAD.WIDE R14, R3, 0x4, R6 ;  /* 0x00000004030e7825 */ /* 0x002fca00078e0206 */
[----:B------:R-:W2:Y:S01]  /*03e0*/  LDG.E R5, desc[UR4][R14.64] ;  /* 0x000000040e057981 */ /* 0x000ea2000c1e1900 */
[----:B------:R-:W-:-:S04]  /*03f0*/  IMAD.WIDE R6, R0, 0x4, R14 ;  /* 0x0000000400067825 */ /* 0x000fc800078e020e */
[----:B--2---:R-:W-:Y:S01]  /*0400*/  FMUL R17, R2, R5 ;  /* 0x0000000502117220 */ /* 0x004fe20000400000 */
[----:B------:R-:W-:-:S04]  /*0410*/  IMAD.WIDE R4, R0, 0x4, R12 ;  /* 0x0000000400047825 */ /* 0x000fc800078e020c */
[----:B------:R0:W-:Y:S04]  /*0420*/  STG.E desc[UR4][R14.64], R17 ;  /* 0x000000110e007986 */ /* 0x0001e8000c101904 */
[----:B------:R-:W2:Y:S04]  /*0430*/  LDG.E R2, desc[UR4][R4.64] ;  /* 0x0000000404027981 */ /* 0x000ea8000c1e1900 */
[----:B------:R-:W2:Y:S01]  /*0440*/  LDG.E R9, desc[UR4][R6.64] ;  /* 0x0000000406097981 */ /* 0x000ea2000c1e1900 */
[----:B------:R-:W-:-:S04]  /*0450*/  IMAD.WIDE R10, R0, 0x4, R6 ;  /* 0x00000004000a7825 */ /* 0x000fc800078e0206 */
[----:B--2---:R-:W-:Y:S01]  /*0460*/  FMUL R19, R2, R9 ;  /* 0x0000000902137220 */ /* 0x004fe20000400000 */
[----:B------:R-:W-:-:S04]  /*0470*/  IMAD.WIDE R8, R0, 0x4, R4 ;  /* 0x0000000400087825 */ /* 0x000fc800078e0204 */
[----:B------:R1:W-:Y:S04]  /*0480*/  STG.E desc[UR4][R6.64], R19 ;  /* 0x0000001306007986 */ /* 0x0003e8000c101904 */
[----:B------:R-:W2:Y:S04]  /*0490*/  LDG.E R2, desc[UR4][R8.64] ;  /* 0x0000000408027981 */ /* 0x000ea8000c1e1900 */
[----:B------:R-:W2:Y:S01]  /*04a0*/  LDG.E R13, desc[UR4][R10.64] ;  /* 0x000000040a0d7981 */ /* 0x000ea2000c1e1900 */
[----:B0-----:R-:W-:-:S04]  /*04b0*/  IMAD.WIDE R14, R0, 0x4, R10 ;  /* 0x00000004000e7825 */ /* 0x001fc800078e020a */
[----:B--2---:R-:W-:Y:S01]  /*04c0*/  FMUL R21, R2, R13 ;  /* 0x0000000d02157220 */ /* 0x004fe20000400000 */
[----:B------:R-:W-:-:S04]  /*04d0*/  IMAD.WIDE R12, R0, 0x4, R8 ;  /* 0x00000004000c7825 */ /* 0x000fc800078e0208 */
[----:B------:R1:W-:Y:S04]  /*04e0*/  STG.E desc[UR4][R10.64], R21 ;  /* 0x000000150a007986 */ /* 0x0003e8000c101904 */
[----:B------:R-:W2:Y:S04]  /*04f0*/  LDG.E R12, desc[UR4][R12.64] ;  /* 0x000000040c0c7981 */ /* 0x000ea8000c1e1900 */
[----:B------:R-:W2:Y:S01]  /*0500*/  LDG.E R5, desc[UR4][R14.64] ;  /* 0x000000040e057981 */ /* 0x000ea2000c1e1900 */
[----:B------:R-:W-:-:S04]  /*0510*/  LEA R3, R0, R3, 0x2 ;  /* 0x0000000300037211 */ /* 0x000fc800078e10ff */
[----:B------:R-:W-:Y:S01]  /*0520*/  ISETP.GE.AND P0, PT, R3, UR6, PT ;  /* 0x0000000603007c0c */ /* 0x000fe2000bf06270 */
[----:B--2---:R-:W-:-:S05]  /*0530*/  FMUL R5, R12, R5 ;  /* 0x000000050c057220 */ /* 0x004fca0000400000 */
[----:B------:R1:W-:Y:S07]  /*0540*/  STG.E desc[UR4][R14.64], R5 ;  /* 0x000000050e007986 */ /* 0x0003ee000c101904 */
[----:B------:R-:W-:Y:S05]  /*0550*/  @!P0 BRA `(.L_x_29) ;  /* 0xfffffffc008c8947 */ /* 0x000fea000383ffff */
[----:B------:R-:W-:Y:S05]  /*0560*/  EXIT ;  /* 0x000000000000794d */ /* 0x000fea0003800000 */
.L_x_30:
        /* <DEDUP_REMOVED lines=9> */
.L_x_43:


//--------------------- .text._Z8subtractiPfS_    --------------------------
	.section	.text._Z8subtractiPfS_,"ax",@progbits
	.align	128
        .global         _Z8subtractiPfS_
        .type           _Z8subtractiPfS_,@function
        .size           _Z8subtractiPfS_,(.L_x_44 - _Z8subtractiPfS_)
        .other          _Z8subtractiPfS_,@"STO_CUDA_ENTRY STV_DEFAULT"
_Z8subtractiPfS_:
.text._Z8subtractiPfS_:
        /* <DEDUP_REMOVED lines=45> */
.L_x_33:
[----:B-1----:R-:W-:-:S04]  /*02d0*/  IMAD.WIDE R6, R3, 0x4, R10 ;  /* 0x0000000403067825 */ /* 0x002fc800078e020a */
[----:B0-2---:R-:W-:Y:S02]  /*02e0*/  IMAD.WIDE R4, R3, 0x4, R8 ;  /* 0x0000000403047825 */ /* 0x005fe400078e0208 */
[----:B------:R-:W2:Y:S04]  /*02f0*/  LDG.E R6, desc[UR4][R6.64] ;  /* 0x0000000406067981 */ /* 0x000ea8000c1e1900 */
[----:B------:R-:W2:Y:S01]  /*0300*/  LDG.E R13, desc[UR4][R4.64] ;  /* 0x00000004040d7981 */ /* 0x000ea2000c1e1900 */
[----:B------:R-:W-:Y:S01]  /*0310*/  VIADD R2, R2, 0x1 ;  /* 0x0000000102027836 */ /* 0x000fe20000000000 */
[----:B------:R-:W-:-:S04]  /*0320*/  IADD3 R3, PT, PT, R0, R3, RZ ;  /* 0x0000000300037210 */ /* 0x000fc80007ffe0ff */
[----:B------:R-:W-:Y:S01]  /*0330*/  ISETP.NE.AND P0, PT, R2, RZ, PT ;  /* 0x000000ff0200720c */ /* 0x000fe20003f05270 */
[----:B--2---:R-:W-:-:S05]  /*0340*/  FADD R13, R6, -R13 ;  /* 0x8000000d060d7221 */ /* 0x004fca0000000000 */
[----:B------:R2:W-:Y:S07]  /*0350*/  STG.E desc[UR4][R4.64], R13 ;  /* 0x0000000d04007986 */ /* 0x0005ee000c101904 */
[----:B------:R-:W-:Y:S05]  /*0360*/  @P0 BRA `(.L_x_33) ;  /* 0xfffffffc00d80947 */ /* 0x000fea000383ffff */
.L_x_32:
[----:B------:R-:W-:Y:S05]  /*0370*/  BSYNC.RECONVERGENT B0 ;  /* 0x0000000000007941 */ /* 0x000fea0003800200 */
.L_x_31:
[----:B------:R-:W-:Y:S05]  /*0380*/  @!P1 EXIT ;  /* 0x000000000000994d */ /* 0x000fea0003800000 */
.L_x_34:
[----:B-12---:R-:W0:Y:S08]  /*0390*/  LDC.64 R4, c[0x0][0x388] ;  /* 0x0000e200ff047b82 */ /* 0x006e300000000a00 */
[----:B------:R-:W1:Y:S01]  /*03a0*/  LDC.64 R6, c[0x0][0x390] ;  /* 0x0000e400ff067b82 */ /* 0x000e620000000a00 */
[----:B0-----:R-:W-:-:S05]  /*03b0*/  IMAD.WIDE R12, R3, 0x4, R4 ;  /* 0x00000004030c7825 */ /* 0x001fca00078e0204 */
[----:B------:R-:W2:Y:S01]  /*03c0*/  LDG.E R2, desc[UR4][R12.64] ;  /* 0x000000040c027981 */ /* 0x000ea2000c1e1900 */
[----:B-1----:R-:W-:-:S05]  /*03d0*/  IMAD.WIDE R14, R3, 0x4, R6 ;  /* 0x00000004030e7825 */ /* 0x002fca00078e0206 */
[----:B------:R-:W2:Y:S01]  /*03e0*/  LDG.E R5, desc[UR4][R14.64] ;  /* 0x000000040e057981 */ /* 0x000ea2000c1e1900 */
[----:B------:R-:W-:-:S04]  /*03f0*/  IMAD.WIDE R6, R0, 0x4, R14 ;  /* 0x0000000400067825 */ /* 0x000fc800078e020e */
[----:B--2---:R-:W-:Y:S01]  /*0400*/  FADD R17, R2, -R5 ;  /* 0x8000000502117221 */ /* 0x004fe20000000000 */
[----:B------:R-:W-:-:S04]  /*0410*/  IMAD.WIDE R4, R0, 0x4, R12 ;  /* 0x0000000400047825 */ /* 0x000fc800078e020c */
[----:B------:R0:W-:Y:S04]  /*0420*/  STG.E desc[UR4][R14.64], R17 ;  /* 0x000000110e007986 */ /* 0x0001e8000c101904 */
[----:B------:R-:W2:Y:S04]  /*0430*/  LDG.E R2, desc[UR4][R4.64] ;  /* 0x0000000404027981 */ /* 0x000ea8000c1e1900 */
[----:B------:R-:W2:Y:S01]  /*0440*/  LDG.E R9, desc[UR4][R6.64] ;  /* 0x0000000406097981 */ /* 0x000ea2000c1e1900 */
[----:B------:R-:W-:-:S04]  /*0450*/  IMAD.WIDE R10, R0, 0x4, R6 ;  /* 0x00000004000a7825 */ /* 0x000fc800078e0206 */
[----:B--2---:R-:W-:Y:S01]  /*0460*/  FADD R19, R2, -R9 ;  /* 0x8000000902137221 */ /* 0x004fe20000000000 */
[----:B------:R-:W-:-:S04]  /*0470*/  IMAD.WIDE R8, R0, 0x4, R4 ;  /* 0x0000000400087825 */ /* 0x000fc800078e0204 */
[----:B------:R1:W-:Y:S04]  /*0480*/  STG.E desc[UR4][R6.64], R19 ;  /* 0x0000001306007986 */ /* 0x0003e8000c101904 */
[----:B------:R-:W2:Y:S04]  /*0490*/  LDG.E R2, desc[UR4][R8.64] ;  /* 0x0000000408027981 */ /* 0x000ea8000c1e1900 */
[----:B------:R-:W2:Y:S01]  /*04a0*/  LDG.E R13, desc[UR4][R10.64] ;  /* 0x000000040a0d7981 */ /* 0x000ea2000c1e1900 */
[----:B0-----:R-:W-:-:S04]  /*04b0*/  IMAD.WIDE R14, R0, 0x4, R10 ;  /* 0x00000004000e7825 */ /* 0x001fc800078e020a */
[----:B--2---:R-:W-:Y:S01]  /*04c0*/  FADD R21, R2, -R13 ;  /* 0x8000000d02157221 */ /* 0x004fe20000000000 */
[----:B------:R-:W-:-:S04]  /*04d0*/  IMAD.WIDE R12, R0, 0x4, R8 ;  /* 0x00000004000c7825 */ /* 0x000fc800078e0208 */
[----:B------:R1:W-:Y:S04]  /*04e0*/  STG.E desc[UR4][R10.64], R21 ;  /* 0x000000150a007986 */ /* 0x0003e8000c101904 */
[----:B------:R-:W2:Y:S04]  /*04f0*/  LDG.E R12, desc[UR4][R12.64] ;  /* 0x000000040c0c7981 */ /* 0x000ea8000c1e1900 */
[----:B------:R-:W2:Y:S01]  /*0500*/  LDG.E R5, desc[UR4][R14.64] ;  /* 0x000000040e057981 */ /* 0x000ea2000c1e1900 */
[----:B------:R-:W-:-:S04]  /*0510*/  LEA R3, R0, R3, 0x2 ;  /* 0x0000000300037211 */ /* 0x000fc800078e10ff */
[----:B------:R-:W-:Y:S01]  /*0520*/  ISETP.GE.AND P0, PT, R3, UR6, PT ;  /* 0x0000000603007c0c */ /* 0x000fe2000bf06270 */
[----:B--2---:R-:W-:-:S05]  /*0530*/  FADD R5, R12, -R5 ;  /* 0x800000050c057221 */ /* 0x004fca0000000000 */
[----:B------:R1:W-:Y:S07]  /*0540*/  STG.E desc[UR4][R14.64], R5 ;  /* 0x000000050e007986 */ /* 0x0003ee000c101904 */
[----:B------:R-:W-:Y:S05]  /*0550*/  @!P0 BRA `(.L_x_34) ;  /* 0xfffffffc008c8947 */ /* 0x000fea000383ffff */
[----:B------:R-:W-:Y:S05]  /*0560*/  EXIT ;  /* 0x000000000000794d */ /* 0x000fea0003800000 */
.L_x_35:
        /* <DEDUP_REMOVED lines=9> */
.L_x_44:


//--------------------- .text._Z3addiPfS_         --------------------------
	.section	.text._Z3addiPfS_,"ax",@progbits
	.align	128
        .global         _Z3addiPfS_
        .type           _Z3addiPfS_,@function
        .size           _Z3addiPfS_,(.L_x_45 - _Z3addiPfS_)
        .other          _Z3addiPfS_,@"STO_CUDA_ENTRY STV_DEFAULT"
_Z3addiPfS_:
.text._Z3addiPfS_:
        /* <DEDUP_REMOVED lines=45> */
.L_x_38:
[----:B-1----:R-:W-:-:S04]  /*02d0*/  IMAD.WIDE R6, R3, 0x4, R10 ;  /* 0x0000000403067825 */ /* 0x002fc800078e020a */
[----:B0-2---:R-:W-:Y:S02]  /*02e0*/  IMAD.WIDE R4, R3, 0x4, R8 ;  /* 0x0000000403047825 */ /* 0x005fe400078e0208 */
[----:B------:R-:W2:Y:S04]  /*02f0*/  LDG.E R6, desc[UR4][R6.64] ;  /* 0x0000000406067981 */ /* 0x000ea8000c1e1900 */
[----:B------:R-:W2:Y:S01]  /*0300*/  LDG.E R13, desc[UR4][R4.64] ;  /* 0x00000004040d7981 */ /* 0x000ea2000c1e1900 */
[----:B------:R-:W-:Y:S01]  /*0310*/  VIADD R2, R2, 0x1 ;  /* 0x0000000102027836 */ /* 0x000fe20000000000 */
[----:B------:R-:W-:-:S04]  /*0320*/  IADD3 R3, PT, PT, R0, R3, RZ ;  /* 0x0000000300037210 */ /* 0x000fc80007ffe0ff */
[----:B------:R-:W-:Y:S01]  /*0330*/  ISETP.NE.AND P0, PT, R2, RZ, PT ;  /* 0x000000ff0200720c */ /* 0x000fe20003f05270 */
[----:B--2---:R-:W-:-:S05]  /*0340*/  FADD R13, R6, R13 ;  /* 0x0000000d060d7221 */ /* 0x004fca0000000000 */
[----:B------:R2:W-:Y:S07]  /*0350*/  STG.E desc[UR4][R4.64], R13 ;  /* 0x0000000d04007986 */ /* 0x0005ee000c101904 */
[----:B------:R-:W-:Y:S05]  /*0360*/  @P0 BRA `(.L_x_38) ;  /* 0xfffffffc00d80947 */ /* 0x000fea000383ffff */
.L_x_37:
[----:B------:R-:W-:Y:S05]  /*0370*/  BSYNC.RECONVERGENT B0 ;  /* 0x0000000000007941 */ /* 0x000fea0003800200 */
.L_x_36:
[----:B------:R-:W-:Y:S05]  /*0380*/  @!P1 EXIT ;  /* 0x000000000000994d */ /* 0x000fea0003800000 */
.L_x_39:
[----:B-12---:R-:W0:Y:S08]  /*0390*/  LDC.64 R4, c[0x0][0x388] ;  /* 0x0000e200ff047b82 */ /* 0x006e300000000a00 */
[----:B------:R-:W1:Y:S01]  /*03a0*/  LDC.64 R6, c[0x0][0x390] ;  /* 0x0000e400ff067b82 */ /* 0x000e620000000a00 */
[----:B0-----:R-:W-:-:S05]  /*03b0*/  IMAD.WIDE R12, R3, 0x4, R4 ;  /* 0x00000004030c7825 */ /* 0x001fca00078e0204 */
[----:B------:R-:W2:Y:S01]  /*03c0*/  LDG.E R2, desc[UR4][R12.64] ;  /* 0x000000040c027981 */ /* 0x000ea2000c1e1900 */
[----:B-1----:R-:W-:-:S05]  /*03d0*/  IMAD.WIDE R14, R3, 0x4, R6 ;  /* 0x00000004030e7825 */ /* 0x002fca00078e0206 */
[----:B------:R-:W2:Y:S01]  /*03e0*/  LDG.E R5, desc[UR4][R14.64] ;  /* 0x000000040e057981 */ /* 0x000ea2000c1e1900 */
[----:B------:R-:W-:-:S04]  /*03f0*/  IMAD.WIDE R6, R0, 0x4, R14 ;  /* 0x0000000400067825 */ /* 0x000fc800078e020e */
[----:B--2---:R-:W-:Y:S01]  /*0400*/  FADD R17, R2, R5 ;  /* 0x0000000502117221 */ /* 0x004fe20000000000 */
[----:B------:R-:W-:-:S04]  /*0410*/  IMAD.WIDE R4, R0, 0x4, R12 ;  /* 0x0000000400047825 */ /* 0x000fc800078e020c */
[----:B------:R0:W-:Y:S04]  /*0420*/  STG.E desc[UR4][R14.64], R17 ;  /* 0x000000110e007986 */ /* 0x0001e8000c101904 */
[----:B------:R-:W2:Y:S04]  /*0430*/  LDG.E R2, desc[UR4][R4.64] ;  /* 0x0000000404027981 */ /* 0x000ea8000c1e1900 */
[----:B------:R-:W2:Y:S01]  /*0440*/  LDG.E R9, desc[UR4][R6.64] ;  /* 0x0000000406097981 */ /* 0x000ea2000c1e1900 */
[----:B------:R-:W-:-:S04]  /*0450*/  IMAD.WIDE R10, R0, 0x4, R6 ;  /* 0x00000004000a7825 */ /* 0x000fc800078e0206 */
[----:B--2---:R-:W-:Y:S01]  /*0460*/  FADD R19, R2, R9 ;  /* 0x0000000902137221 */ /* 0x004fe20000000000 */
[----:B------:R-:W-:-:S04]  /*0470*/  IMAD.WIDE R8, R0, 0x4, R4 ;  /* 0x0000000400087825 */ /* 0x000fc800078e0204 */
[----:B------:R1:W-:Y:S04]  /*0480*/  STG.E desc[UR4][R6.64], R19 ;  /* 0x0000001306007986 */ /* 0x0003e8000c101904 */
[----:B------:R-:W2:Y:S04]  /*0490*/  LDG.E R2, desc[UR4][R8.64] ;  /* 0x0000000408027981 */ /* 0x000ea8000c1e1900 */
[----:B------:R-:W2:Y:S01]  /*04a0*/  LDG.E R13, desc[UR4][R10.64] ;  /* 0x000000040a0d7981 */ /* 0x000ea2000c1e1900 */
[----:B0-----:R-:W-:-:S04]  /*04b0*/  IMAD.WIDE R14, R0, 0x4, R10 ;  /* 0x00000004000e7825 */ /* 0x001fc800078e020a */
[----:B--2---:R-:W-:Y:S01]  /*04c0*/  FADD R21, R2, R13 ;  /* 0x0000000d02157221 */ /* 0x004fe20000000000 */
[----:B------:R-:W-:-:S04]  /*04d0*/  IMAD.WIDE R12, R0, 0x4, R8 ;  /* 0x00000004000c7825 */ /* 0x000fc800078e0208 */
[----:B------:R1:W-:Y:S04]  /*04e0*/  STG.E desc[UR4][R10.64], R21 ;  /* 0x000000150a007986 */ /* 0x0003e8000c101904 */
[----:B------:R-:W2:Y:S04]  /*04f0*/  LDG.E R12, desc[UR4][R12.64] ;  /* 0x000000040c0c7981 */ /* 0x000ea8000c1e1900 */
[----:B------:R-:W2:Y:S01]  /*0500*/  LDG.E R5, desc[UR4][R14.64] ;  /* 0x000000040e057981 */ /* 0x000ea2000c1e1900 */
[----:B------:R-:W-:-:S04]  /*0510*/  LEA R3, R0, R3, 0x2 ;  /* 0x0000000300037211 */ /* 0x000fc800078e10ff */
[----:B------:R-:W-:Y:S01]  /*0520*/  ISETP.GE.AND P0, PT, R3, UR6, PT ;  /* 0x0000000603007c0c */ /* 0x000fe2000bf06270 */
[----:B--2---:R-:W-:-:S05]  /*0530*/  FADD R5, R12, R5 ;  /* 0x000000050c057221 */ /* 0x004fca0000000000 */
[----:B------:R1:W-:Y:S07]  /*0540*/  STG.E desc[UR4][R14.64], R5 ;  /* 0x000000050e007986 */ /* 0x0003ee000c101904 */
[----:B------:R-:W-:Y:S05]  /*0550*/  @!P0 BRA `(.L_x_39) ;  /* 0xfffffffc008c8947 */ /* 0x000fea000383ffff */
[----:B------:R-:W-:Y:S05]  /*0560*/  EXIT ;  /* 0x000000000000794d */ /* 0x000fea0003800000 */
.L_x_40:
        /* <DEDUP_REMOVED lines=9> */
.L_x_45:


//--------------------- .nv.shared.reserved.0     --------------------------
	.section	.nv.shared.reserved.0,"aw",@nobits
	.weak		__nv_reservedSMEM_offset_0_alias
	.size		__nv_reservedSMEM_offset_0_alias, 0, 64
	.other		__nv_reservedSMEM_offset_0_alias,@"STO_CUDA_RESERVED_SHARED STV_DEFAULT"
__nv_reservedSMEM_offset_0_alias:
	.zero		0
	.zero		64


//--------------------- .nv.constant0._Z6divideiPfS_ --------------------------
	.section	.nv.constant0._Z6divideiPfS_,"a",@progbits
	.sectionflags	@""
	.align	4
.nv.constant0._Z6divideiPfS_:
	.zero		920


//--------------------- .nv.constant0._Z8multiplyiPfS_ --------------------------
	.section	.nv.constant0._Z8multiplyiPfS_,"a",@progbits
	.sectionflags	@""
	.align	4
.nv.constant0._Z8multiplyiPfS_:
	.zero		920


//--------------------- .nv.constant0._Z8subtractiPfS_ --------------------------
	.section	.nv.constant0._Z8subtractiPfS_,"a",@progbits
	.sectionflags	@""
	.align	4
.nv.constant0._Z8subtractiPfS_:
	.zero		920


//--------------------- .nv.constant0._Z3addiPfS_ --------------------------
	.section	.nv.constant0._Z3addiPfS_,"a",@progbits
	.sectionflags	@""
	.align	4
.nv.constant0._Z3addiPfS_:
	.zero		920


//--------------------- SYMBOLS --------------------------

	.type		.nv.reservedSmem.offset0,@object
	.size		.nv.reservedSmem.offset0,0x4
